def attn_fwd(
    Q,
    K,
    V,
    Out,
    Lse,
    sm_scale,
    stride_qz,
    stride_qh,
    stride_qm,
    stride_qk,
    stride_kz,
    stride_kh,
    stride_kn,
    stride_kk,
    stride_vz,
    stride_vh,
    stride_vn,
    stride_vk,
    stride_oz,
    stride_oh,
    stride_om,
    stride_ok,
    seqlen_q,
    seqlen_k,
    BLOCK_M: tl.constexpr,
    BLOCK_N: tl.constexpr,
    HEAD_DIM: tl.constexpr,
    CAUSAL: tl.constexpr,
):
    start_m = tl.program_id(0)
    off_hz = tl.program_id(1)
    q_off = off_hz * stride_qh
    k_off = off_hz * stride_kh
    v_off = off_hz * stride_vh
    offs_m = start_m * BLOCK_M + tl.arange(0, BLOCK_M)
    offs_d = tl.arange(0, HEAD_DIM)
    offs_n = tl.arange(0, BLOCK_N)
    q_ptrs = Q + q_off + offs_m[:, None] * stride_qm + offs_d[None, :] * stride_qk
    k_ptrs = K + k_off + offs_d[:, None] * stride_kk + offs_n[None, :] * stride_kn
    v_ptrs = V + v_off + offs_n[:, None] * stride_vn + offs_d[None, :] * stride_vk
    m_i = tl.full([BLOCK_M], float("-inf"), dtype=tl.float32)
    l_i = tl.zeros([BLOCK_M], dtype=tl.float32) + 1.0
    acc = tl.zeros([BLOCK_M, HEAD_DIM], dtype=tl.float32)
    q = tl.load(q_ptrs)
    acc, l_i, m_i = _attn_fwd_inner(
        acc,
        l_i,
        m_i,
        q,
        k_ptrs,
        v_ptrs,
        sm_scale,
        stride_kn,
        stride_vn,
        start_m,
        seqlen_k,
        BLOCK_M,
        BLOCK_N,
        HEAD_DIM,
        CAUSAL,
    )
    acc = acc / l_i[:, None]
    lse = m_i + tl.math.log2(l_i) / 1.4426950408889634
    o_ptrs = (
        Out
        + off_hz * stride_oh
        + offs_m[:, None] * stride_om
        + offs_d[None, :] * stride_ok
    )
    tl.store(o_ptrs, acc.to(Out.dtype.element_ty))
    tl.store(Lse + off_hz * seqlen_q + offs_m, lse)

# config = {"BLOCK_M": 128, "BLOCK_N": 64, "HEAD_DIM": 128, "arch": "sm_90", "causal": false, "dtype": "fp8e4m3", "num_stages": 2, "num_warps": 8}
# arch = sm_90


// ===== COMPILED SASS (sm_90a) =====

	.target	sm_90a

	.elftype	@"ET_EXEC"


//--------------------- .note.nv.tkinfo           --------------------------
	.section	.note.nv.tkinfo,"",@"SHT_NOTE"
	.sectionflags	@"SHF_NOTE_NV_TKINFO"
	.tkinfo
        /*0018*/ 	.word	0x00000002
        /*0030*/ 	.string	""
        /*0030*/ 	.string	"ptxas"
        /*0030*/ 	.string	"Cuda compilation tools, release 13.0, V13.0.88"
        /*0030*/ 	.string	"Build cuda_13.0.r13.0/compiler.36424714_0"
        /*0030*/ 	.string	"-v  -suppress-debug-info  -lineinfo  -arch sm_90a "



//--------------------- .note.nv.cuinfo           --------------------------
	.section	.note.nv.cuinfo,"",@"SHT_NOTE"
	.sectionflags	@"SHF_NOTE_NV_CUINFO"
        /*0018*/ 	.short	0x0002
        /*001a*/ 	.short	0x005a
        /*001c*/ 	.short	0x0082
	.zero		2


//--------------------- .nv.info                  --------------------------
	.section	.nv.info,"",@"SHT_CUDA_INFO"
	.align	4


	//----- nvinfo : EIATTR_REGCOUNT
	.align		4
        /*0000*/ 	.byte	0x04, 0x2f
        /*0002*/ 	.short	(.L_2 - .L_1)
	.align		4
.L_1:
        /*0004*/ 	.word	index@(attn_fwd)
        /*0008*/ 	.word	0x000000ff


	//----- nvinfo : EIATTR_FRAME_SIZE
	.align		4
.L_2:
        /*000c*/ 	.byte	0x04, 0x11
        /*000e*/ 	.short	(.L_4 - .L_3)
	.align		4
.L_3:
        /*0010*/ 	.word	index@(attn_fwd)
        /*0014*/ 	.word	0x00000050


	//----- nvinfo : EIATTR_MIN_STACK_SIZE
	.align		4
.L_4:
        /*0018*/ 	.byte	0x04, 0x12
        /*001a*/ 	.short	(.L_6 - .L_5)
	.align		4
.L_5:
        /*001c*/ 	.word	index@(attn_fwd)
        /*0020*/ 	.word	0x00000050
.L_6:


//--------------------- .nv.compat                --------------------------
	.section	.nv.compat,"",@"SHT_CUDA_COMPAT_INFO"
	.align	4
        /*0000*/ 	.byte	0x02, 0x09, 0x01, 0x00, 0x02, 0x02, 0x04, 0x00, 0x02, 0x05, 0x05, 0x00, 0x03, 0x07, 0x01, 0x01
        /*0010*/ 	.byte	0x02, 0x03, 0x00, 0x00, 0x02, 0x06, 0x01, 0x00, 0x04, 0x0b, 0x08, 0x00, 0x00, 0x00, 0x00, 0x00
        /*0020*/ 	.byte	0x00, 0x00, 0x00, 0x00


//--------------------- .nv.info.attn_fwd         --------------------------
	.section	.nv.info.attn_fwd,"",@"SHT_CUDA_INFO"
	.sectionflags	@""
	.align	4


	//----- nvinfo : EIATTR_CUDA_API_VERSION
	.align		4
        /*0000*/ 	.byte	0x04, 0x37
        /*0002*/ 	.short	(.L_8 - .L_7)
.L_7:
        /*0004*/ 	.word	0x00000082


	//----- nvinfo : EIATTR_KPARAM_INFO
	.align		4
.L_8:
        /*0008*/ 	.byte	0x04, 0x17
        /*000a*/ 	.short	(.L_10 - .L_9)
.L_9:
        /*000c*/ 	.word	0x00000000
        /*0010*/ 	.short	0x0019
        /*0012*/ 	.short	0x0080
        /*0014*/ 	.byte	0x00, 0xf4, 0x21, 0x00


	//----- nvinfo : EIATTR_KPARAM_INFO
	.align		4
.L_10:
        /*0018*/ 	.byte	0x04, 0x17
        /*001a*/ 	.short	(.L_12 - .L_11)
.L_11:
        /*001c*/ 	.word	0x00000000
        /*0020*/ 	.short	0x0018
        /*0022*/ 	.short	0x0078
        /*0024*/ 	.byte	0x00, 0xf4, 0x21, 0x00


	//----- nvinfo : EIATTR_KPARAM_INFO
	.align		4
.L_12:
        /*0028*/ 	.byte	0x04, 0x17
        /*002a*/ 	.short	(.L_14 - .L_13)
.L_13:
        /*002c*/ 	.word	0x00000000
        /*0030*/ 	.short	0x0017
        /*0032*/ 	.short	0x0070
        /*0034*/ 	.byte	0x00, 0xf0, 0x11, 0x00


	//----- nvinfo : EIATTR_KPARAM_INFO
	.align		4
.L_14:
        /*0038*/ 	.byte	0x04, 0x17
        /*003a*/ 	.short	(.L_16 - .L_15)
.L_15:
        /*003c*/ 	.word	0x00000000
        /*0040*/ 	.short	0x0016
        /*0042*/ 	.short	0x006c
        /*0044*/ 	.byte	0x00, 0xf0, 0x11, 0x00


	//----- nvinfo : EIATTR_KPARAM_INFO
	.align		4
.L_16:
        /*0048*/ 	.byte	0x04, 0x17
        /*004a*/ 	.short	(.L_18 - .L_17)
.L_17:
        /*004c*/ 	.word	0x00000000
        /*0050*/ 	.short	0x0015
        /*0052*/ 	.short	0x0068
        /*0054*/ 	.byte	0x00, 0xf0, 0x11, 0x00


	//----- nvinfo : EIATTR_KPARAM_INFO
	.align		4
.L_18:
        /*0058*/ 	.byte	0x04, 0x17
        /*005a*/ 	.short	(.L_20 - .L_19)
.L_19:
        /*005c*/ 	.word	0x00000000
        /*0060*/ 	.short	0x0014
        /*0062*/ 	.short	0x0064
        /*0064*/ 	.byte	0x00, 0xf0, 0x11, 0x00


	//----- nvinfo : EIATTR_KPARAM_INFO
	.align		4
.L_20:
        /*0068*/ 	.byte	0x04, 0x17
        /*006a*/ 	.short	(.L_22 - .L_21)
.L_21:
        /*006c*/ 	.word	0x00000000
        /*0070*/ 	.short	0x0013
        /*0072*/ 	.short	0x0060
        /*0074*/ 	.byte	0x00, 0xf0, 0x11, 0x00


	//----- nvinfo : EIATTR_KPARAM_INFO
	.align		4
.L_22:
        /*0078*/ 	.byte	0x04, 0x17
        /*007a*/ 	.short	(.L_24 - .L_23)
.L_23:
        /*007c*/ 	.word	0x00000000
        /*0080*/ 	.short	0x0012
        /*0082*/ 	.short	0x005c
        /*0084*/ 	.byte	0x00, 0xf0, 0x11, 0x00


	//----- nvinfo : EIATTR_KPARAM_INFO
	.align		4
.L_24:
        /*0088*/ 	.byte	0x04, 0x17
        /*008a*/ 	.short	(.L_26 - .L_25)
.L_25:
        /*008c*/ 	.word	0x00000000
        /*0090*/ 	.short	0x0011
        /*0092*/ 	.short	0x0058
        /*0094*/ 	.byte	0x00, 0xf0, 0x11, 0x00


	//----- nvinfo : EIATTR_KPARAM_INFO
	.align		4
.L_26:
        /*0098*/ 	.byte	0x04, 0x17
        /*009a*/ 	.short	(.L_28 - .L_27)
.L_27:
        /*009c*/ 	.word	0x00000000
        /*00a0*/ 	.short	0x0010
        /*00a2*/ 	.short	0x0054
        /*00a4*/ 	.byte	0x00, 0xf0, 0x11, 0x00


	//----- nvinfo : EIATTR_KPARAM_INFO
	.align		4
.L_28:
        /*00a8*/ 	.byte	0x04, 0x17
        /*00aa*/ 	.short	(.L_30 - .L_29)
.L_29:
        /*00ac*/ 	.word	0x00000000
        /*00b0*/ 	.short	0x000f
        /*00b2*/ 	.short	0x0050
        /*00b4*/ 	.byte	0x00, 0xf0, 0x11, 0x00


	//----- nvinfo : EIATTR_KPARAM_INFO
	.align		4
.L_30:
        /*00b8*/ 	.byte	0x04, 0x17
        /*00ba*/ 	.short	(.L_32 - .L_31)
.L_31:
        /*00bc*/ 	.word	0x00000000
        /*00c0*/ 	.short	0x000e
        /*00c2*/ 	.short	0x004c
        /*00c4*/ 	.byte	0x00, 0xf0, 0x11, 0x00


	//----- nvinfo : EIATTR_KPARAM_INFO
	.align		4
.L_32:
        /*00c8*/ 	.byte	0x04, 0x17
        /*00ca*/ 	.short	(.L_34 - .L_33)
.L_33:
        /*00cc*/ 	.word	0x00000000
        /*00d0*/ 	.short	0x000d
        /*00d2*/ 	.short	0x0048
        /*00d4*/ 	.byte	0x00, 0xf0, 0x11, 0x00


	//----- nvinfo : EIATTR_KPARAM_INFO
	.align		4
.L_34:
        /*00d8*/ 	.byte	0x04, 0x17
        /*00da*/ 	.short	(.L_36 - .L_35)
.L_35:
        /*00dc*/ 	.word	0x00000000
        /*00e0*/ 	.short	0x000c
        /*00e2*/ 	.short	0x0044
        /*00e4*/ 	.byte	0x00, 0xf0, 0x11, 0x00


	//----- nvinfo : EIATTR_KPARAM_INFO
	.align		4
.L_36:
        /*00e8*/ 	.byte	0x04, 0x17
        /*00ea*/ 	.short	(.L_38 - .L_37)
.L_37:
        /*00ec*/ 	.word	0x00000000
        /*00f0*/ 	.short	0x000b
        /*00f2*/ 	.short	0x0040
        /*00f4*/ 	.byte	0x00, 0xf0, 0x11, 0x00


	//----- nvinfo : EIATTR_KPARAM_INFO
	.align		4
.L_38:
        /*00f8*/ 	.byte	0x04, 0x17
        /*00fa*/ 	.short	(.L_40 - .L_39)
.L_39:
        /*00fc*/ 	.word	0x00000000
        /*0100*/ 	.short	0x000a
        /*0102*/ 	.short	0x003c
        /*0104*/ 	.byte	0x00, 0xf0, 0x11, 0x00


	//----- nvinfo : EIATTR_KPARAM_INFO
	.align		4
.L_40:
        /*0108*/ 	.byte	0x04, 0x17
        /*010a*/ 	.short	(.L_42 - .L_41)
.L_41:
        /*010c*/ 	.word	0x00000000
        /*0110*/ 	.short	0x0009
        /*0112*/ 	.short	0x0038
        /*0114*/ 	.byte	0x00, 0xf0, 0x11, 0x00


	//----- nvinfo : EIATTR_KPARAM_INFO
	.align		4
.L_42:
        /*0118*/ 	.byte	0x04, 0x17
        /*011a*/ 	.short	(.L_44 - .L_43)
.L_43:
        /*011c*/ 	.word	0x00000000
        /*0120*/ 	.short	0x0008
        /*0122*/ 	.short	0x0034
        /*0124*/ 	.byte	0x00, 0xf0, 0x11, 0x00


	//----- nvinfo : EIATTR_KPARAM_INFO
	.align		4
.L_44:
        /*0128*/ 	.byte	0x04, 0x17
        /*012a*/ 	.short	(.L_46 - .L_45)
.L_45:
        /*012c*/ 	.word	0x00000000
        /*0130*/ 	.short	0x0007
        /*0132*/ 	.short	0x0030
        /*0134*/ 	.byte	0x00, 0xf0, 0x11, 0x00


	//----- nvinfo : EIATTR_KPARAM_INFO
	.align		4
.L_46:
        /*0138*/ 	.byte	0x04, 0x17
        /*013a*/ 	.short	(.L_48 - .L_47)
.L_47:
        /*013c*/ 	.word	0x00000000
        /*0140*/ 	.short	0x0006
        /*0142*/ 	.short	0x002c
        /*0144*/ 	.byte	0x00, 0xf0, 0x11, 0x00


	//----- nvinfo : EIATTR_KPARAM_INFO
	.align		4
.L_48:
        /*0148*/ 	.byte	0x04, 0x17
        /*014a*/ 	.short	(.L_50 - .L_49)
.L_49:
        /*014c*/ 	.word	0x00000000
        /*0150*/ 	.short	0x0005
        /*0152*/ 	.short	0x0028
        /*0154*/ 	.byte	0x00, 0xf0, 0x11, 0x00


	//----- nvinfo : EIATTR_KPARAM_INFO
	.align		4
.L_50:
        /*0158*/ 	.byte	0x04, 0x17
        /*015a*/ 	.short	(.L_52 - .L_51)
.L_51:
        /*015c*/ 	.word	0x00000000
        /*0160*/ 	.short	0x0004
        /*0162*/ 	.short	0x0020
        /*0164*/ 	.byte	0x00, 0xf4, 0x21, 0x00


	//----- nvinfo : EIATTR_KPARAM_INFO
	.align		4
.L_52:
        /*0168*/ 	.byte	0x04, 0x17
        /*016a*/ 	.short	(.L_54 - .L_53)
.L_53:
        /*016c*/ 	.word	0x00000000
        /*0170*/ 	.short	0x0003
        /*0172*/ 	.short	0x0018
        /*0174*/ 	.byte	0x00, 0xf4, 0x21, 0x00


	//----- nvinfo : EIATTR_KPARAM_INFO
	.align		4
.L_54:
        /*0178*/ 	.byte	0x04, 0x17
        /*017a*/ 	.short	(.L_56 - .L_55)
.L_55:
        /*017c*/ 	.word	0x00000000
        /*0180*/ 	.short	0x0002
        /*0182*/ 	.short	0x0010
        /*0184*/ 	.byte	0x00, 0xf4, 0x21, 0x00


	//----- nvinfo : EIATTR_KPARAM_INFO
	.align		4
.L_56:
        /*0188*/ 	.byte	0x04, 0x17
        /*018a*/ 	.short	(.L_58 - .L_57)
.L_57:
        /*018c*/ 	.word	0x00000000
        /*0190*/ 	.short	0x0001
        /*0192*/ 	.short	0x0008
        /*0194*/ 	.byte	0x00, 0xf4, 0x21, 0x00


	//----- nvinfo : EIATTR_KPARAM_INFO
	.align		4
.L_58:
        /*0198*/ 	.byte	0x04, 0x17
        /*019a*/ 	.short	(.L_60 - .L_59)
.L_59:
        /*019c*/ 	.word	0x00000000
        /*01a0*/ 	.short	0x0000
        /*01a2*/ 	.short	0x0000
        /*01a4*/ 	.byte	0x00, 0xf4, 0x21, 0x00


	//----- nvinfo : EIATTR_SPARSE_MMA_MASK
	.align		4
.L_60:
        /*01a8*/ 	.byte	0x03, 0x50
        /*01aa*/ 	.short	0x0000


	//----- nvinfo : EIATTR_MAXREG_COUNT
	.align		4
        /*01ac*/ 	.byte	0x03, 0x1b
        /*01ae*/ 	.short	0x00ff


	//----- nvinfo : EIATTR_NUM_BARRIERS
	.align		4
        /*01b0*/ 	.byte	0x02, 0x4c
        /*01b2*/ 	.byte	0x01
	.zero		1


	//----- nvinfo : EIATTR_ANNOTATIONS
	.align		4
        /*01b4*/ 	.byte	0x04, 0x55
        /*01b6*/ 	.short	(.L_62 - .L_61)


	//   ....[0]....
.L_61:
        /*01b8*/ 	.word	0x00000001
        /*01bc*/ 	.byte	0x70, 0x24, 0x00, 0x00, 0x01, 0x00, 0x00, 0x00, 0x60, 0x25, 0x00, 0x00, 0x01, 0x00, 0x00, 0x00
        /* <DEDUP_REMOVED lines=18> */
        /*02ec*/ 	.byte	0x70, 0x3b, 0x00, 0x00, 0x01, 0x00, 0x00, 0x00, 0xe0, 0x3b, 0x00, 0x00


	//----- nvinfo : EIATTR_MERCURY_ISA_VERSION
	.align		4
.L_62:
        /*02f8*/ 	.byte	0x03, 0x5f
        /*02fa*/ 	.short	0x0101


	//----- nvinfo : EIATTR_COOP_GROUP_MASK_REGIDS
	.align		4
        /*02fc*/ 	.byte	0x04, 0x29
        /*02fe*/ 	.short	(.L_64 - .L_63)


	//   ....[0]....
.L_63:
        /*0300*/ 	.word	0xffffffff


	//   ....[1]....
        /*0304*/ 	.word	0xffffffff


	//   ....[2]....
        /*0308*/ 	.word	0xffffffff


	//   ....[3]....
        /*030c*/ 	.word	0xffffffff


	//   ....[4]....
        /*0310*/ 	.word	0xffffffff


	//   ....[5]....
        /*0314*/ 	.word	0xffffffff


	//   ....[6]....
        /*0318*/ 	.word	0xffffffff


	//   ....[7]....
        /*031c*/ 	.word	0xffffffff


	//   ....[8]....
        /*0320*/ 	.word	0xffffffff


	//   ....[9]....
        /*0324*/ 	.word	0xffffffff


	//   ....[10]....
        /*0328*/ 	.word	0xffffffff


	//   ....[11]....
        /*032c*/ 	.word	0xffffffff


	//   ....[12]....
        /*0330*/ 	.word	0xffffffff


	//   ....[13]....
        /*0334*/ 	.word	0xffffffff


	//   ....[14]....
        /*0338*/ 	.word	0xffffffff


	//   ....[15]....
        /*033c*/ 	.word	0xffffffff


	//----- nvinfo : EIATTR_COOP_GROUP_INSTR_OFFSETS
	.align		4
.L_64:
        /*0340*/ 	.byte	0x04, 0x28
        /*0342*/ 	.short	(.L_66 - .L_65)


	//   ....[0]....
.L_65:
        /*0344*/ 	.word	0x00003e70


	//   ....[1]....
        /*0348*/ 	.word	0x00003f30


	//   ....[2]....
        /*034c*/ 	.word	0x00004160


	//   ....[3]....
        /*0350*/ 	.word	0x00004260


	//   ....[4]....
        /*0354*/ 	.word	0x000049e0


	//   ....[5]....
        /*0358*/ 	.word	0x000049f0


	//   ....[6]....
        /*035c*/ 	.word	0x00004a00


	//   ....[7]....
        /*0360*/ 	.word	0x00004a10


	//   ....[8]....
        /*0364*/ 	.word	0x00004a20


	//   ....[9]....
        /*0368*/ 	.word	0x00004a30


	//   ....[10]....
        /*036c*/ 	.word	0x00004a40


	//   ....[11]....
        /*0370*/ 	.word	0x00004a50


	//   ....[12]....
        /*0374*/ 	.word	0x00005300


	//   ....[13]....
        /*0378*/ 	.word	0x00005310


	//   ....[14]....
        /*037c*/ 	.word	0x00005350


	//   ....[15]....
        /*0380*/ 	.word	0x00005360


	//----- nvinfo : EIATTR_EXIT_INSTR_OFFSETS
	.align		4
.L_66:
        /*0384*/ 	.byte	0x04, 0x1c
        /*0386*/ 	.short	(.L_68 - .L_67)


	//   ....[0]....
.L_67:
        /*0388*/ 	.word	0x00008b20


	//   ....[1]....
        /*038c*/ 	.word	0x00008b50


	//----- nvinfo : EIATTR_REQNTID
	.align		4
.L_68:
        /*0390*/ 	.byte	0x04, 0x10
        /*0392*/ 	.short	(.L_70 - .L_69)
.L_69:
        /*0394*/ 	.word	0x00000100
        /*0398*/ 	.word	0x00000001
        /*039c*/ 	.word	0x00000001


	//----- nvinfo : EIATTR_CBANK_PARAM_SIZE
	.align		4
.L_70:
        /*03a0*/ 	.byte	0x03, 0x19
        /*03a2*/ 	.short	0x0088


	//----- nvinfo : EIATTR_PARAM_CBANK
	.align		4
        /*03a4*/ 	.byte	0x04, 0x0a
        /*03a6*/ 	.short	(.L_72 - .L_71)
	.align		4
.L_71:
        /*03a8*/ 	.word	index@(.nv.constant0.attn_fwd)
        /*03ac*/ 	.short	0x0210
        /*03ae*/ 	.short	0x0088


	//----- nvinfo : EIATTR_SW_WAR
	.align		4
.L_72:
        /*03b0*/ 	.byte	0x04, 0x36
        /*03b2*/ 	.short	(.L_74 - .L_73)
.L_73:
        /*03b4*/ 	.word	0x00000008
.L_74:


//--------------------- .nv.callgraph             --------------------------
	.section	.nv.callgraph,"",@"SHT_CUDA_CALLGRAPH"
	.align	4
	.sectionentsize	8
	.align		4
        /*0000*/ 	.word	0x00000000
	.align		4
        /*0004*/ 	.word	0xffffffff
	.align		4
        /*0008*/ 	.word	0x00000000
	.align		4
        /*000c*/ 	.word	0xfffffffe
	.align		4
        /*0010*/ 	.word	0x00000000
	.align		4
        /*0014*/ 	.word	0xfffffffd
	.align		4
        /*0018*/ 	.word	0x00000000
	.align		4
        /*001c*/ 	.word	0xfffffffc


//--------------------- .nv.constant4             --------------------------
	.section	.nv.constant4,"a",@progbits
	.align	8
	.align		8
.nv.constant4:
        /*0000*/ 	.dword	_$_str


//--------------------- .text.attn_fwd            --------------------------
	.section	.text.attn_fwd,"ax",@progbits
	.align	128
        .global         attn_fwd
        .type           attn_fwd,@function
        .size           attn_fwd,(.L_x_3 - attn_fwd)
        .other          attn_fwd,@"STO_CUDA_ENTRY STV_DEFAULT"
attn_fwd:
.text.attn_fwd:
[----:B------:R-:W0:Y:S01]  /*0000*/  LDC R1, c[0x0][0x28] ;  /* 0x00000a00ff017b82 */ /* 0x000e220000000800 */
[----:B------:R-:W1:Y:S07]  /*0010*/  S2R R173, SR_TID.X ;  /* 0x0000000000ad7919 */ /* 0x000e6e0000002100 */
[----:B------:R-:W2:Y:S01]  /*0020*/  S2UR UR18, SR_CTAID.Y ;  /* 0x00000000001279c3 */ /* 0x000ea20000002600 */
[----:B------:R-:W-:Y:S01]  /*0030*/  ULDC.64 UR4, c[0x0][0x240] ;  /* 0x0000900000047ab9 */ /* 0x000fe20000000a00 */
[----:B------:R-:W-:Y:S01]  /*0040*/  ULDC.64 UR24, c[0x0][0x208] ;  /* 0x0000820000187ab9 */ /* 0x000fe20000000a00 */
[----:B------:R-:W3:Y:S01]  /*0050*/  S2R R3, SR_CTAID.X ;  /* 0x0000000000037919 */ /* 0x000ee20000002500 */
[----:B0-----:R-:W-:-:S04]  /*0060*/  VIADD R1, R1, 0xffffffb0 ;  /* 0xffffffb001017836 */ /* 0x001fc80000000000 */
[----:B------:R-:W0:Y:S08]  /*0070*/  LDC R7, c[0x0][0x248] ;  /* 0x00009200ff077b82 */ /* 0x000e300000000800 */
[----:B------:R-:W4:Y:S01]  /*0080*/  LDC.64 R4, c[0x0][0x210] ;  /* 0x00008400ff047b82 */ /* 0x000f220000000a00 */
[----:B--2---:R-:W-:-:S07]  /*0090*/  UIMAD UR4, UR18, UR4, URZ ;  /* 0x00000004120472a4 */ /* 0x004fce000f8e023f */
[----:B------:R-:W2:Y:S01]  /*00a0*/  LDC R120, c[0x0][0x280] ;  /* 0x0000a000ff787b82 */ /* 0x000ea20000000800 */
[----:B-1----:R-:W-:Y:S02]  /*00b0*/  LOP3.LUT R0, R173, 0x7f, RZ, 0xc0, !PT ;  /* 0x0000007fad007812 */ /* 0x002fe400078ec0ff */
[----:B------:R-:W-:-:S03]  /*00c0*/  SHF.R.U32.HI R2, RZ, 0x7, R173 ;  /* 0x00000007ff027819 */ /* 0x000fc600000116ad */
[----:B---3--:R-:W-:Y:S01]  /*00d0*/  IMAD R6, R3, 0x80, R0 ;  /* 0x0000008003067824 */ /* 0x008fe200078e0200 */
[----:B------:R-:W-:-:S03]  /*00e0*/  SGXT.U32 R2, R2, 0x1 ;  /* 0x000000010202781a */ /* 0x000fc60000000000 */
[----:B------:R-:W-:Y:S01]  /*00f0*/  IMAD R3, R6, UR5, RZ ;  /* 0x0000000506037c24 */ /* 0x000fe2000f8e02ff */
[----:B------:R-:W-:Y:S01]  /*0100*/  USHF.R.S32.HI UR5, URZ, 0x1f, UR4 ;  /* 0x0000001f3f057899 */ /* 0x000fe20008011404 */
[----:B0-----:R-:W-:-:S03]  /*0110*/  IMAD R6, R2, R7, RZ ;  /* 0x0000000702067224 */ /* 0x001fc600078e02ff */
[----:B----4-:R-:W-:Y:S01]  /*0120*/  IADD3 R4, P0, P1, R3, UR4, R4 ;  /* 0x0000000403047c10 */ /* 0x010fe2000f91e004 */
[----:B------:R-:W-:Y:S01]  /*0130*/  IMAD R8, R7, 0x2, R6 ;  /* 0x0000000207087824 */ /* 0x000fe200078e0206 */
[----:B------:R-:W-:-:S03]  /*0140*/  SHF.R.S32.HI R10, RZ, 0x1f, R3 ;  /* 0x0000001fff0a7819 */ /* 0x000fc60000011403 */
[C---:B------:R-:W-:Y:S01]  /*0150*/  IMAD R16, R7.reuse, 0x2, R8 ;  /* 0x0000000207107824 */ /* 0x040fe200078e0208 */
[----:B------:R-:W-:Y:S02]  /*0160*/  IADD3.X R3, R10, UR5, R5, P0, P1 ;  /* 0x000000050a037c10 */ /* 0x000fe400087e2405 */
[-C--:B------:R-:W-:Y:S02]  /*0170*/  IADD3 R12, P1, R8, R4.reuse, RZ ;  /* 0x00000004080c7210 */ /* 0x080fe40007f3e0ff */
[-C--:B------:R-:W-:Y:S02]  /*0180*/  IADD3 R10, P0, R6, R4.reuse, RZ ;  /* 0x00000004060a7210 */ /* 0x080fe40007f1e0ff */
[-C--:B------:R-:W-:Y:S01]  /*0190*/  LEA.HI.X.SX32 R13, R8, R3.reuse, 0x1, P1 ;  /* 0x00000003080d7211 */ /* 0x080fe200008f0eff */
[C---:B------:R-:W-:Y:S01]  /*01a0*/  IMAD R8, R7.reuse, 0x2, R16 ;  /* 0x0000000207087824 */ /* 0x040fe200078e0210 */
[-C--:B------:R-:W-:Y:S02]  /*01b0*/  LEA.HI.X.SX32 R11, R6, R3.reuse, 0x1, P0 ;  /* 0x00000003060b7211 */ /* 0x080fe400000f0eff */
[C---:B------:R-:W-:Y:S01]  /*01c0*/  IADD3 R14, P0, R16.reuse, R4, RZ ;  /* 0x00000004100e7210 */ /* 0x040fe20007f1e0ff */
[----:B------:R-:W-:Y:S01]  /*01d0*/  IMAD R20, R7, 0x2, R8 ;  /* 0x0000000207147824 */ /* 0x000fe200078e0208 */
[----:B------:R-:W3:Y:S02]  /*01e0*/  LDG.E.U8 R6, desc[UR24][R12.64] ;  /* 0x000000180c067981 */ /* 0x000ee4000c1e1100 */
[----:B------:R-:W-:-:S02]  /*01f0*/  LEA.HI.X.SX32 R15, R16, R3, 0x1, P0 ;  /* 0x00000003100f7211 */ /* 0x000fc400000f0eff */
[CC--:B------:R-:W-:Y:S01]  /*0200*/  IADD3 R16, P0, R8.reuse, R4.reuse, RZ ;  /* 0x0000000408107210 */ /* 0x0c0fe20007f1e0ff */
[C---:B------:R-:W-:Y:S01]  /*0210*/  IMAD R22, R7.reuse, 0x2, R20 ;  /* 0x0000000207167824 */ /* 0x040fe200078e0214 */
[----:B------:R0:W4:Y:S02]  /*0220*/  LDG.E.U8 R5, desc[UR24][R10.64] ;  /* 0x000000180a057981 */ /* 0x000124000c1e1100 */
[-C--:B------:R-:W-:Y:S01]  /*0230*/  LEA.HI.X.SX32 R17, R8, R3.reuse, 0x1, P0 ;  /* 0x0000000308117211 */ /* 0x080fe200000f0eff */
[C---:B------:R-:W-:Y:S01]  /*0240*/  IMAD R24, R7.reuse, 0x2, R22 ;  /* 0x0000000207187824 */ /* 0x040fe200078e0216 */
[CC--:B------:R-:W-:Y:S01]  /*0250*/  IADD3 R18, P0, R20.reuse, R4.reuse, RZ ;  /* 0x0000000414127210 */ /* 0x0c0fe20007f1e0ff */
[----:B------:R1:W5:Y:S02]  /*0260*/  LDG.E.U8 R8, desc[UR24][R14.64] ;  /* 0x000000180e087981 */ /* 0x000364000c1e1100 */
[----:B------:R-:W-:Y:S01]  /*0270*/  IMAD R26, R7, 0x2, R24 ;  /* 0x00000002071a7824 */ /* 0x000fe200078e0218 */
[----:B------:R-:W-:Y:S01]  /*0280*/  LEA.HI.X.SX32 R19, R20, R3, 0x1, P0 ;  /* 0x0000000314137211 */ /* 0x000fe200000f0eff */
[----:B------:R-:W5:Y:S01]  /*0290*/  LDG.E.U8 R9, desc[UR24][R16.64] ;  /* 0x0000001810097981 */ /* 0x000f62000c1e1100 */
[----:B0-----:R-:W-:-:S02]  /*02a0*/  IADD3 R10, P0, R22, R4, RZ ;  /* 0x00000004160a7210 */ /* 0x001fc40007f1e0ff */
[-C--:B------:R-:W-:Y:S01]  /*02b0*/  IADD3 R20, P1, R24, R4.reuse, RZ ;  /* 0x0000000418147210 */ /* 0x080fe20007f3e0ff */
[----:B------:R0:W5:Y:S01]  /*02c0*/  LDG.E.U8 R23, desc[UR24][R18.64] ;  /* 0x0000001812177981 */ /* 0x000162000c1e1100 */
[-C--:B------:R-:W-:Y:S01]  /*02d0*/  LEA.HI.X.SX32 R11, R22, R3.reuse, 0x1, P0 ;  /* 0x00000003160b7211 */ /* 0x080fe200000f0eff */
[C---:B------:R-:W-:Y:S01]  /*02e0*/  IMAD R22, R7.reuse, 0x2, R26 ;  /* 0x0000000207167824 */ /* 0x040fe200078e021a */
[-C--:B------:R-:W-:Y:S02]  /*02f0*/  IADD3 R12, P0, R26, R4.reuse, RZ ;  /* 0x000000041a0c7210 */ /* 0x080fe40007f1e0ff */
[-C--:B------:R-:W-:Y:S01]  /*0300*/  LEA.HI.X.SX32 R21, R24, R3.reuse, 0x1, P1 ;  /* 0x0000000318157211 */ /* 0x080fe200008f0eff */
[----:B------:R-:W5:Y:S01]  /*0310*/  LDG.E.U8 R25, desc[UR24][R10.64] ;  /* 0x000000180a197981 */ /* 0x000f62000c1e1100 */
[-C--:B------:R-:W-:Y:S01]  /*0320*/  LEA.HI.X.SX32 R13, R26, R3.reuse, 0x1, P0 ;  /* 0x000000031a0d7211 */ /* 0x080fe200000f0eff */
[C---:B------:R-:W-:Y:S01]  /*0330*/  IMAD R24, R7.reuse, 0x2, R22 ;  /* 0x0000000207187824 */ /* 0x040fe200078e0216 */
[CC--:B-1----:R-:W-:Y:S01]  /*0340*/  IADD3 R14, P0, R22.reuse, R4.reuse, RZ ;  /* 0x00000004160e7210 */ /* 0x0c2fe20007f1e0ff */
[----:B------:R1:W5:Y:S03]  /*0350*/  LDG.E.U8 R27, desc[UR24][R20.64] ;  /* 0x00000018141b7981 */ /* 0x000366000c1e1100 */
[-C--:B------:R-:W-:Y:S01]  /*0360*/  LEA.HI.X.SX32 R15, R22, R3.reuse, 0x1, P0 ;  /* 0x00000003160f7211 */ /* 0x080fe200000f0eff */
[C---:B------:R-:W-:Y:S01]  /*0370*/  IMAD R22, R7.reuse, 0x2, R24 ;  /* 0x0000000207167824 */ /* 0x040fe200078e0218 */
[----:B------:R2:W5:Y:S03]  /*0380*/  LDG.E.U8 R28, desc[UR24][R12.64] ;  /* 0x000000180c1c7981 */ /* 0x000566000c1e1100 */
[C---:B------:R-:W-:Y:S01]  /*0390*/  IMAD R26, R7.reuse, 0x2, R22 ;  /* 0x00000002071a7824 */ /* 0x040fe200078e0216 */
[-C--:B0-----:R-:W-:Y:S01]  /*03a0*/  IADD3 R18, P1, R22, R4.reuse, RZ ;  /* 0x0000000416127210 */ /* 0x081fe20007f3e0ff */
[----:B------:R-:W5:Y:S01]  /*03b0*/  LDG.E.U8 R29, desc[UR24][R14.64] ;  /* 0x000000180e1d7981 */ /* 0x000f62000c1e1100 */
[----:B------:R-:W-:Y:S01]  /*03c0*/  IADD3 R16, P0, R24, R4, RZ ;  /* 0x0000000418107210 */ /* 0x000fe20007f1e0ff */
[----:B-1----:R-:W-:Y:S01]  /*03d0*/  IMAD R20, R7, 0x2, R26 ;  /* 0x0000000207147824 */ /* 0x002fe200078e021a */
[----:B------:R-:W-:-:S02]  /*03e0*/  LEA.HI.X.SX32 R19, R22, R3, 0x1, P1 ;  /* 0x0000000316137211 */ /* 0x000fc400008f0eff */
[-C--:B------:R-:W-:Y:S01]  /*03f0*/  LEA.HI.X.SX32 R17, R24, R3.reuse, 0x1, P0 ;  /* 0x0000000318117211 */ /* 0x080fe200000f0eff */
[C---:B------:R-:W-:Y:S01]  /*0400*/  IMAD R22, R7.reuse, 0x2, R20 ;  /* 0x0000000207167824 */ /* 0x040fe200078e0214 */
[CC--:B------:R-:W-:Y:S01]  /*0410*/  IADD3 R10, P0, R26.reuse, R4.reuse, RZ ;  /* 0x000000041a0a7210 */ /* 0x0c0fe20007f1e0ff */
[----:B------:R0:W5:Y:S02]  /*0420*/  LDG.E.U8 R31, desc[UR24][R18.64] ;  /* 0x00000018121f7981 */ /* 0x000164000c1e1100 */
[C---:B------:R-:W-:Y:S01]  /*0430*/  IMAD R24, R7.reuse, 0x2, R22 ;  /* 0x0000000207187824 */ /* 0x040fe200078e0216 */
[-C--:B------:R-:W-:Y:S01]  /*0440*/  LEA.HI.X.SX32 R11, R26, R3.reuse, 0x1, P0 ;  /* 0x000000031a0b7211 */ /* 0x080fe200000f0eff */
[----:B------:R1:W5:Y:S01]  /*0450*/  LDG.E.U8 R30, desc[UR24][R16.64] ;  /* 0x00000018101e7981 */ /* 0x000362000c1e1100 */
[CC--:B--2---:R-:W-:Y:S01]  /*0460*/  IADD3 R12, P0, R20.reuse, R4.reuse, RZ ;  /* 0x00000004140c7210 */ /* 0x0c4fe20007f1e0ff */
[C---:B------:R-:W-:Y:S02]  /*0470*/  IMAD R26, R7.reuse, 0x2, R24 ;  /* 0x00000002071a7824 */ /* 0x040fe400078e0218 */
[----:B------:R2:W5:Y:S01]  /*0480*/  LDG.E.U8 R32, desc[UR24][R10.64] ;  /* 0x000000180a207981 */ /* 0x000562000c1e1100 */
[----:B------:R-:W-:Y:S01]  /*0490*/  LEA.HI.X.SX32 R13, R20, R3, 0x1, P0 ;  /* 0x00000003140d7211 */ /* 0x000fe200000f0eff */
[----:B0-----:R-:W-:Y:S01]  /*04a0*/  IMAD R18, R7, 0x2, R26 ;  /* 0x0000000207127824 */ /* 0x001fe200078e021a */
[----:B------:R-:W-:-:S02]  /*04b0*/  IADD3 R14, P0, R22, R4, RZ ;  /* 0x00000004160e7210 */ /* 0x000fc40007f1e0ff */
[-C--:B------:R-:W-:Y:S01]  /*04c0*/  IADD3 R20, P1, R24, R4.reuse, RZ ;  /* 0x0000000418147210 */ /* 0x080fe20007f3e0ff */
[----:B------:R0:W5:Y:S01]  /*04d0*/  LDG.E.U8 R33, desc[UR24][R12.64] ;  /* 0x000000180c217981 */ /* 0x000162000c1e1100 */
[-C--:B------:R-:W-:Y:S01]  /*04e0*/  LEA.HI.X.SX32 R15, R22, R3.reuse, 0x1, P0 ;  /* 0x00000003160f7211 */ /* 0x080fe200000f0eff */
[C---:B------:R-:W-:Y:S01]  /*04f0*/  IMAD R22, R7.reuse, 0x2, R18 ;  /* 0x0000000207167824 */ /* 0x040fe200078e0212 */
[-C--:B-1----:R-:W-:Y:S02]  /*0500*/  IADD3 R16, P0, R26, R4.reuse, RZ ;  /* 0x000000041a107210 */ /* 0x082fe40007f1e0ff */
[-C--:B------:R-:W-:Y:S01]  /*0510*/  LEA.HI.X.SX32 R21, R24, R3.reuse, 0x1, P1 ;  /* 0x0000000318157211 */ /* 0x080fe200008f0eff */
[C---:B------:R-:W-:Y:S01]  /*0520*/  IMAD R24, R7.reuse, 0x2, R22 ;  /* 0x0000000207187824 */ /* 0x040fe200078e0216 */
[----:B------:R-:W-:Y:S01]  /*0530*/  LEA.HI.X.SX32 R17, R26, R3, 0x1, P0 ;  /* 0x000000031a117211 */ /* 0x000fe200000f0eff */
[----:B------:R-:W5:Y:S01]  /*0540*/  LDG.E.U8 R34, desc[UR24][R14.64] ;  /* 0x000000180e227981 */ /* 0x000f62000c1e1100 */
[----:B--2---:R-:W-:Y:S01]  /*0550*/  IADD3 R10, P0, R18, R4, RZ ;  /* 0x00000004120a7210 */ /* 0x004fe20007f1e0ff */
[----:B------:R-:W-:-:S02]  /*0560*/  IMAD R26, R7, 0x2, R24 ;  /* 0x00000002071a7824 */ /* 0x000fc400078e0218 */
[----:B------:R1:W2:Y:S01]  /*0570*/  LDG.E.U8 R35, desc[UR24][R20.64] ;  /* 0x0000001814237981 */ /* 0x0002a2000c1e1100 */
[-C--:B------:R-:W-:Y:S02]  /*0580*/  LEA.HI.X.SX32 R11, R18, R3.reuse, 0x1, P0 ;  /* 0x00000003120b7211 */ /* 0x080fe400000f0eff */
[-C--:B0-----:R-:W-:Y:S01]  /*0590*/  IADD3 R12, P0, R22, R4.reuse, RZ ;  /* 0x00000004160c7210 */ /* 0x081fe20007f1e0ff */
[----:B------:R0:W2:Y:S01]  /*05a0*/  LDG.E.U8 R36, desc[UR24][R16.64] ;  /* 0x0000001810247981 */ /* 0x0000a2000c1e1100 */
[-C--:B------:R-:W-:Y:S02]  /*05b0*/  IADD3 R18, P1, R24, R4.reuse, RZ ;  /* 0x0000000418127210 */ /* 0x080fe40007f3e0ff */
[----:B------:R-:W-:Y:S01]  /*05c0*/  LEA.HI.X.SX32 R13, R22, R3, 0x1, P0 ;  /* 0x00000003160d7211 */ /* 0x000fe200000f0eff */
[----:B------:R0:W2:Y:S01]  /*05d0*/  LDG.E.U8 R37, desc[UR24][R10.64] ;  /* 0x000000180a257981 */ /* 0x0000a2000c1e1100 */
[----:B-1----:R-:W-:Y:S01]  /*05e0*/  IMAD R20, R7, 0x2, R26 ;  /* 0x0000000207147824 */ /* 0x002fe200078e021a */
[----:B------:R-:W-:-:S02]  /*05f0*/  IADD3 R14, P0, R26, R4, RZ ;  /* 0x000000041a0e7210 */ /* 0x000fc40007f1e0ff */
[----:B------:R-:W2:Y:S01]  /*0600*/  LDG.E.U8 R38, desc[UR24][R12.64] ;  /* 0x000000180c267981 */ /* 0x000ea2000c1e1100 */
[C---:B------:R-:W-:Y:S01]  /*0610*/  IMAD R22, R7.reuse, 0x2, R20 ;  /* 0x0000000207167824 */ /* 0x040fe200078e0214 */
[-C--:B------:R-:W-:Y:S02]  /*0620*/  LEA.HI.X.SX32 R19, R24, R3.reuse, 0x1, P1 ;  /* 0x0000000318137211 */ /* 0x080fe400008f0eff */
[-C--:B------:R-:W-:Y:S01]  /*0630*/  LEA.HI.X.SX32 R15, R26, R3.reuse, 0x1, P0 ;  /* 0x000000031a0f7211 */ /* 0x080fe200000f0eff */
[C---:B------:R-:W-:Y:S01]  /*0640*/  IMAD R24, R7.reuse, 0x2, R22 ;  /* 0x0000000207187824 */ /* 0x040fe200078e0216 */
[CC--:B0-----:R-:W-:Y:S01]  /*0650*/  IADD3 R16, P0, R20.reuse, R4.reuse, RZ ;  /* 0x0000000414107210 */ /* 0x0c1fe20007f1e0ff */
[----:B------:R0:W2:Y:S02]  /*0660*/  LDG.E.U8 R39, desc[UR24][R18.64] ;  /* 0x0000001812277981 */ /* 0x0000a4000c1e1100 */
[----:B------:R-:W-:Y:S01]  /*0670*/  IMAD R26, R7, 0x2, R24 ;  /* 0x00000002071a7824 */ /* 0x000fe200078e0218 */
[----:B------:R-:W-:Y:S01]  /*0680*/  LEA.HI.X.SX32 R17, R20, R3, 0x1, P0 ;  /* 0x0000000314117211 */ /* 0x000fe200000f0eff */
[----:B------:R1:W2:Y:S01]  /*0690*/  LDG.E.U8 R40, desc[UR24][R14.64] ;  /* 0x000000180e287981 */ /* 0x0002a2000c1e1100 */
[----:B------:R-:W-:-:S02]  /*06a0*/  IADD3 R10, P0, R22, R4, RZ ;  /* 0x00000004160a7210 */ /* 0x000fc40007f1e0ff */
[-C--:B------:R-:W-:Y:S01]  /*06b0*/  IADD3 R20, P1, R24, R4.reuse, RZ ;  /* 0x0000000418147210 */ /* 0x080fe20007f3e0ff */
[----:B------:R1:W2:Y:S01]  /*06c0*/  LDG.E.U8 R41, desc[UR24][R16.64] ;  /* 0x0000001810297981 */ /* 0x0002a2000c1e1100 */
[C---:B0-----:R-:W-:Y:S01]  /*06d0*/  IMAD R18, R7.reuse, 0x2, R26 ;  /* 0x0000000207127824 */ /* 0x041fe200078e021a */
[-C--:B------:R-:W-:Y:S02]  /*06e0*/  LEA.HI.X.SX32 R11, R22, R3.reuse, 0x1, P0 ;  /* 0x00000003160b7211 */ /* 0x080fe400000f0eff */
[-C--:B------:R-:W-:Y:S01]  /*06f0*/  IADD3 R12, P0, R26, R4.reuse, RZ ;  /* 0x000000041a0c7210 */ /* 0x080fe20007f1e0ff */
[C---:B------:R-:W-:Y:S01]  /*0700*/  IMAD R22, R7.reuse, 0x2, R18 ;  /* 0x0000000207167824 */ /* 0x040fe200078e0212 */
[-C--:B------:R-:W-:Y:S01]  /*0710*/  LEA.HI.X.SX32 R21, R24, R3.reuse, 0x1, P1 ;  /* 0x0000000318157211 */ /* 0x080fe200008f0eff */
[----:B------:R-:W2:Y:S01]  /*0720*/  LDG.E.U8 R42, desc[UR24][R10.64] ;  /* 0x000000180a2a7981 */ /* 0x000ea2000c1e1100 */
[-C--:B------:R-:W-:Y:S01]  /*0730*/  LEA.HI.X.SX32 R13, R26, R3.reuse, 0x1, P0 ;  /* 0x000000031a0d7211 */ /* 0x080fe200000f0eff */
[C---:B------:R-:W-:Y:S01]  /*0740*/  IMAD R24, R7.reuse, 0x2, R22 ;  /* 0x0000000207187824 */ /* 0x040fe200078e0216 */
[CC--:B-1----:R-:W-:Y:S01]  /*0750*/  IADD3 R14, P0, R18.reuse, R4.reuse, RZ ;  /* 0x00000004120e7210 */ /* 0x0c2fe20007f1e0ff */
        /* <DEDUP_REMOVED lines=135> */
[----:B------:R-:W-:Y:S01]  /*0fd0*/  LEA.HI.X.SX32 R17, R22, R3, 0x1, P0 ;  /* 0x0000000316117211 */ /* 0x000fe200000f0eff */
[----:B0-----:R-:W-:Y:S01]  /*0fe0*/  IMAD R20, R7, 0x2, R26 ;  /* 0x0000000207147824 */ /* 0x001fe200078e021a */
[----:B------:R-:W-:-:S03]  /*0ff0*/  IADD3 R10, P0, R26, R4, RZ ;  /* 0x000000041a0a7210 */ /* 0x000fc60007f1e0ff */
[C---:B------:R-:W-:Y:S01]  /*1000*/  IMAD R22, R7.reuse, 0x2, R20 ;  /* 0x0000000207167824 */ /* 0x040fe200078e0214 */
[-C--:B------:R-:W-:Y:S01]  /*1010*/  LEA.HI.X.SX32 R11, R26, R3.reuse, 0x1, P0 ;  /* 0x000000031a0b7211 */ /* 0x080fe200000f0eff */
[----:B------:R0:W2:Y:S01]  /*1020*/  LDG.E.U8 R78, desc[UR24][R16.64] ;  /* 0x00000018104e7981 */ /* 0x0000a2000c1e1100 */
[-C--:B------:R-:W-:Y:S01]  /*1030*/  LEA.HI.X.SX32 R19, R24, R3.reuse, 0x1, P1 ;  /* 0x0000000318137211 */ /* 0x080fe200008f0eff */
[C---:B------:R-:W-:Y:S01]  /*1040*/  IMAD R24, R7.reuse, 0x2, R22 ;  /* 0x0000000207187824 */ /* 0x040fe200078e0216 */
[CC--:B-1----:R-:W-:Y:S01]  /*1050*/  IADD3 R12, P0, R20.reuse, R4.reuse, RZ ;  /* 0x00000004140c7210 */ /* 0x0c2fe20007f1e0ff */
[----:B------:R-:W2:Y:S02]  /*1060*/  LDG.E.U8 R10, desc[UR24][R10.64] ;  /* 0x000000180a0a7981 */ /* 0x000ea4000c1e1100 */
[----:B------:R-:W-:Y:S01]  /*1070*/  IMAD R7, R7, 0x2, R24 ;  /* 0x0000000207077824 */ /* 0x000fe200078e0218 */
[----:B------:R-:W-:Y:S01]  /*1080*/  LEA.HI.X.SX32 R13, R20, R3, 0x1, P0 ;  /* 0x00000003140d7211 */ /* 0x000fe200000f0eff */
[----:B------:R-:W2:Y:S01]  /*1090*/  LDG.E.U8 R18, desc[UR24][R18.64] ;  /* 0x0000001812127981 */ /* 0x000ea2000c1e1100 */
[----:B------:R-:W-:-:S02]  /*10a0*/  IADD3 R14, P0, R22, R4, RZ ;  /* 0x00000004160e7210 */ /* 0x000fc40007f1e0ff */
[-C--:B------:R-:W-:Y:S01]  /*10b0*/  IADD3 R20, P1, R24, R4.reuse, RZ ;  /* 0x0000000418147210 */ /* 0x080fe20007f3e0ff */
[----:B------:R-:W2:Y:S01]  /*10c0*/  LDG.E.U8 R12, desc[UR24][R12.64] ;  /* 0x000000180c0c7981 */ /* 0x000ea2000c1e1100 */
[-C--:B------:R-:W-:Y:S02]  /*10d0*/  LEA.HI.X.SX32 R15, R22, R3.reuse, 0x1, P0 ;  /* 0x00000003160f7211 */ /* 0x080fe400000f0eff */
[C---:B0-----:R-:W-:Y:S02]  /*10e0*/  IADD3 R16, P0, R7.reuse, R4, RZ ;  /* 0x0000000407107210 */ /* 0x041fe40007f1e0ff */
[-C--:B------:R-:W-:Y:S01]  /*10f0*/  LEA.HI.X.SX32 R21, R24, R3.reuse, 0x1, P1 ;  /* 0x0000000318157211 */ /* 0x080fe200008f0eff */
[----:B------:R-:W2:Y:S01]  /*1100*/  LDG.E.U8 R14, desc[UR24][R14.64] ;  /* 0x000000180e0e7981 */ /* 0x000ea2000c1e1100 */
[----:B------:R-:W-:-:S03]  /*1110*/  LEA.HI.X.SX32 R17, R7, R3, 0x1, P0 ;  /* 0x0000000307117211 */ /* 0x000fc600000f0eff */
[----:B------:R-:W2:Y:S04]  /*1120*/  LDG.E.U8 R20, desc[UR24][R20.64] ;  /* 0x0000001814147981 */ /* 0x000ea8000c1e1100 */
[----:B------:R-:W2:Y:S01]  /*1130*/  LDG.E.U8 R16, desc[UR24][R16.64] ;  /* 0x0000001810107981 */ /* 0x000ea2000c1e1100 */
[----:B------:R-:W0:Y:S01]  /*1140*/  S2UR UR4, SR_CgaCtaId ;  /* 0x00000000000479c3 */ /* 0x000e220000008800 */
[----:B------:R-:W-:-:S05]  /*1150*/  LOP3.LUT R3, R173, 0x7, RZ, 0xc0, !PT ;  /* 0x00000007ad037812 */ /* 0x000fca00078ec0ff */
[----:B------:R-:W-:Y:S01]  /*1160*/  IMAD.SHL.U32 R3, R3, 0x10, RZ ;  /* 0x0000001003037824 */ /* 0x000fe200078e00ff */
[----:B------:R-:W-:-:S03]  /*1170*/  UMOV UR19, 0x400 ;  /* 0x0000040000137882 */ /* 0x000fc60000000000 */
[----:B------:R-:W-:-:S05]  /*1180*/  IMAD R3, R0, 0x80, R3 ;  /* 0x0000008000037824 */ /* 0x000fca00078e0203 */
[----:B------:R-:W-:Y:S01]  /*1190*/  LOP3.LUT R4, R3, R2, RZ, 0xfc, !PT ;  /* 0x0000000203047212 */ /* 0x000fe200078efcff */
[----:B0-----:R-:W-:-:S03]  /*11a0*/  ULEA UR19, UR4, UR19, 0x18 ;  /* 0x0000001304137291 */ /* 0x001fc6000f8ec03f */
[----:B------:R-:W-:Y:S02]  /*11b0*/  LOP3.LUT R3, R4, 0x10, RZ, 0x3c, !PT ;  /* 0x0000001004037812 */ /* 0x000fe400078e3cff */
[----:B------:R-:W-:-:S04]  /*11c0*/  ISETP.GE.AND P1, PT, R120, 0x1, PT ;  /* 0x000000017800780c */ /* 0x000fc80003f26270 */
[----:B----4-:R0:W-:Y:S04]  /*11d0*/  STS.U8 [R4+UR19], R5 ;  /* 0x0000000504007988 */ /* 0x0101e80008000013 */
[----:B---3--:R1:W-:Y:S04]  /*11e0*/  STS.U8 [R4+UR19+0x2], R6 ;  /* 0x0000020604007988 */ /* 0x0083e80008000013 */
[----:B-----5:R-:W-:Y:S01]  /*11f0*/  STS.U8 [R4+UR19+0x4], R8 ;  /* 0x0000040804007988 */ /* 0x020fe20008000013 */
[----:B0-----:R-:W-:-:S03]  /*1200*/  LOP3.LUT R5, R4, 0x20, RZ, 0x3c, !PT ;  /* 0x0000002004057812 */ /* 0x001fc600078e3cff */
[----:B------:R-:W-:Y:S01]  /*1210*/  STS.U8 [R4+UR19+0x6], R9 ;  /* 0x0000060904007988 */ /* 0x000fe20008000013 */
[----:B-1----:R-:W-:-:S03]  /*1220*/  LOP3.LUT R6, R4, 0x30, RZ, 0x3c, !PT ;  /* 0x0000003004067812 */ /* 0x002fc600078e3cff */
[----:B------:R-:W-:Y:S04]  /*1230*/  STS.U8 [R4+UR19+0x8], R23 ;  /* 0x0000081704007988 */ /* 0x000fe80008000013 */
[----:B------:R-:W-:Y:S04]  /*1240*/  STS.U8 [R4+UR19+0xa], R25 ;  /* 0x00000a1904007988 */ /* 0x000fe80008000013 */
[----:B------:R-:W-:Y:S04]  /*1250*/  STS.U8 [R4+UR19+0xc], R27 ;  /* 0x00000c1b04007988 */ /* 0x000fe80008000013 */
[----:B------:R-:W-:Y:S04]  /*1260*/  STS.U8 [R4+UR19+0xe], R28 ;  /* 0x00000e1c04007988 */ /* 0x000fe80008000013 */
[----:B------:R-:W-:Y:S04]  /*1270*/  STS.U8 [R3+UR19], R29 ;  /* 0x0000001d03007988 */ /* 0x000fe80008000013 */
[----:B------:R-:W-:Y:S04]  /*1280*/  STS.U8 [R3+UR19+0x2], R30 ;  /* 0x0000021e03007988 */ /* 0x000fe80008000013 */
[----:B------:R-:W-:Y:S04]  /*1290*/  STS.U8 [R3+UR19+0x4], R31 ;  /* 0x0000041f03007988 */ /* 0x000fe80008000013 */
[----:B------:R-:W-:Y:S04]  /*12a0*/  STS.U8 [R3+UR19+0x6], R32 ;  /* 0x0000062003007988 */ /* 0x000fe80008000013 */
[----:B------:R-:W-:Y:S04]  /*12b0*/  STS.U8 [R3+UR19+0x8], R33 ;  /* 0x0000082103007988 */ /* 0x000fe80008000013 */
[----:B------:R-:W-:Y:S04]  /*12c0*/  STS.U8 [R3+UR19+0xa], R34 ;  /* 0x00000a2203007988 */ /* 0x000fe80008000013 */
[----:B--2---:R-:W-:Y:S04]  /*12d0*/  STS.U8 [R3+UR19+0xc], R35 ;  /* 0x00000c2303007988 */ /* 0x004fe80008000013 */
[----:B------:R0:W-:Y:S04]  /*12e0*/  STS.U8 [R3+UR19+0xe], R36 ;  /* 0x00000e2403007988 */ /* 0x0001e80008000013 */
[----:B------:R-:W-:Y:S01]  /*12f0*/  STS.U8 [R5+UR19], R37 ;  /* 0x0000002505007988 */ /* 0x000fe20008000013 */
[----:B0-----:R-:W-:-:S03]  /*1300*/  LOP3.LUT R3, R4, 0x40, RZ, 0x3c, !PT ;  /* 0x0000004004037812 */ /* 0x001fc600078e3cff */
[----:B------:R-:W-:Y:S04]  /*1310*/  STS.U8 [R5+UR19+0x2], R38 ;  /* 0x0000022605007988 */ /* 0x000fe80008000013 */
[----:B------:R-:W-:Y:S04]  /*1320*/  STS.U8 [R5+UR19+0x4], R39 ;  /* 0x0000042705007988 */ /* 0x000fe80008000013 */
[----:B------:R-:W-:Y:S04]  /*1330*/  STS.U8 [R5+UR19+0x6], R40 ;  /* 0x0000062805007988 */ /* 0x000fe80008000013 */
[----:B------:R-:W-:Y:S04]  /*1340*/  STS.U8 [R5+UR19+0x8], R41 ;  /* 0x0000082905007988 */ /* 0x000fe80008000013 */
[----:B------:R-:W-:Y:S04]  /*1350*/  STS.U8 [R5+UR19+0xa], R42 ;  /* 0x00000a2a05007988 */ /* 0x000fe80008000013 */
[----:B------:R-:W-:Y:S04]  /*1360*/  STS.U8 [R5+UR19+0xc], R43 ;  /* 0x00000c2b05007988 */ /* 0x000fe80008000013 */
[----:B------:R0:W-:Y:S04]  /*1370*/  STS.U8 [R5+UR19+0xe], R44 ;  /* 0x00000e2c05007988 */ /* 0x0001e80008000013 */
[----:B------:R-:W-:Y:S04]  /*1380*/  STS.U8 [R6+UR19], R45 ;  /* 0x0000002d06007988 */ /* 0x000fe80008000013 */
[----:B------:R-:W-:Y:S01]  /*1390*/  STS.U8 [R6+UR19+0x2], R46 ;  /* 0x0000022e06007988 */ /* 0x000fe20008000013 */
[----:B0-----:R-:W-:-:S03]  /*13a0*/  LOP3.LUT R5, R4, 0x50, RZ, 0x3c, !PT ;  /* 0x0000005004057812 */ /* 0x001fc600078e3cff */
        /* <DEDUP_REMOVED lines=15> */
[----:B------:R1:W-:Y:S01]  /*14a0*/  STS.U8 [R5+UR19], R61 ;  /* 0x0000003d05007988 */ /* 0x0003e20008000013 */
[----:B0-----:R-:W-:-:S03]  /*14b0*/  LOP3.LUT R3, R4, 0x70, RZ, 0x3c, !PT ;  /* 0x0000007004037812 */ /* 0x001fc600078e3cff */
[----:B------:R-:W-:Y:S04]  /*14c0*/  STS.U8 [R5+UR19+0x2], R62 ;  /* 0x0000023e05007988 */ /* 0x000fe80008000013 */
[----:B------:R0:W-:Y:S04]  /*14d0*/  STS.U8 [R5+UR19+0x4], R63 ;  /* 0x0000043f05007988 */ /* 0x0001e80008000013 */
[----:B------:R-:W-:Y:S04]  /*14e0*/  STS.U8 [R5+UR19+0x6], R64 ;  /* 0x0000064005007988 */ /* 0x000fe80008000013 */
[----:B------:R2:W-:Y:S04]  /*14f0*/  STS.U8 [R5+UR19+0x8], R65 ;  /* 0x0000084105007988 */ /* 0x0005e80008000013 */
[----:B------:R-:W-:Y:S04]  /*1500*/  STS.U8 [R5+UR19+0xa], R66 ;  /* 0x00000a4205007988 */ /* 0x000fe80008000013 */
[----:B------:R3:W-:Y:S04]  /*1510*/  STS.U8 [R5+UR19+0xc], R67 ;  /* 0x00000c4305007988 */ /* 0x0007e80008000013 */
[----:B------:R-:W-:Y:S04]  /*1520*/  STS.U8 [R5+UR19+0xe], R68 ;  /* 0x00000e4405007988 */ /* 0x000fe80008000013 */
[----:B------:R4:W-:Y:S04]  /*1530*/  STS.U8 [R6+UR19], R69 ;  /* 0x0000004506007988 */ /* 0x0009e80008000013 */
[----:B------:R-:W-:Y:S04]  /*1540*/  STS.U8 [R6+UR19+0x2], R70 ;  /* 0x0000024606007988 */ /* 0x000fe80008000013 */
[----:B------:R5:W-:Y:S04]  /*1550*/  STS.U8 [R6+UR19+0x4], R71 ;  /* 0x0000044706007988 */ /* 0x000be80008000013 */
[----:B------:R-:W-:Y:S04]  /*1560*/  STS.U8 [R6+UR19+0x6], R72 ;  /* 0x0000064806007988 */ /* 0x000fe80008000013 */
[----:B------:R5:W-:Y:S01]  /*1570*/  STS.U8 [R6+UR19+0x8], R73 ;  /* 0x0000084906007988 */ /* 0x000be20008000013 */
[----:B------:R-:W-:Y:S01]  /*1580*/  IMAD.MOV.U32 R118, RZ, RZ, -0x800000 ;  /* 0xff800000ff767424 */ /* 0x000fe200078e00ff */
[----:B------:R-:W-:-:S02]  /*1590*/  CS2R R24, SRZ ;  /* 0x0000000000187805 */ /* 0x000fc4000001ff00 */
[----:B------:R-:W-:Y:S04]  /*15a0*/  STS.U8 [R6+UR19+0xa], R74 ;  /* 0x00000a4a06007988 */ /* 0x000fe80008000013 */
[----:B------:R5:W-:Y:S04]  /*15b0*/  STS.U8 [R6+UR19+0xc], R75 ;  /* 0x00000c4b06007988 */ /* 0x000be80008000013 */
[----:B------:R-:W-:Y:S01]  /*15c0*/  STS.U8 [R6+UR19+0xe], R76 ;  /* 0x00000e4c06007988 */ /* 0x000fe20008000013 */
[----:B------:R-:W-:-:S03]  /*15d0*/  IMAD.MOV.U32 R166, RZ, RZ, 0x3f800000 ;  /* 0x3f800000ffa67424 */ /* 0x000fc600078e00ff */
[----:B------:R5:W-:Y:S01]  /*15e0*/  STS.U8 [R3+UR19], R77 ;  /* 0x0000004d03007988 */ /* 0x000be20008000013 */
[----:B------:R-:W-:Y:S01]  /*15f0*/  IMAD.MOV.U32 R165, RZ, RZ, 0x3f800000 ;  /* 0x3f800000ffa57424 */ /* 0x000fe200078e00ff */
[----:B------:R-:W-:Y:S01]  /*1600*/  CS2R R26, SRZ ;  /* 0x00000000001a7805 */ /* 0x000fe2000001ff00 */
[----:B------:R-:W-:Y:S01]  /*1610*/  IMAD.MOV.U32 R172, RZ, RZ, -0x800000 ;  /* 0xff800000ffac7424 */ /* 0x000fe200078e00ff */
[----:B------:R-:W-:Y:S02]  /*1620*/  CS2R R28, SRZ ;  /* 0x00000000001c7805 */ /* 0x000fe4000001ff00 */
[----:B------:R-:W-:Y:S01]  /*1630*/  CS2R R30, SRZ ;  /* 0x00000000001e7805 */ /* 0x000fe2000001ff00 */
[----:B------:R5:W-:Y:S01]  /*1640*/  STS.U8 [R3+UR19+0x2], R78 ;  /* 0x0000024e03007988 */ /* 0x000be20008000013 */
[----:B------:R-:W-:-:S03]  /*1650*/  CS2R R32, SRZ ;  /* 0x0000000000207805 */ /* 0x000fc6000001ff00 */
[----:B------:R0:W-:Y:S01]  /*1660*/  STS.U8 [R3+UR19+0x6], R10 ;  /* 0x0000060a03007988 */ /* 0x0001e20008000013 */
[----:B------:R-:W-:-:S03]  /*1670*/  CS2R R34, SRZ ;  /* 0x0000000000227805 */ /* 0x000fc6000001ff00 */
[----:B------:R0:W-:Y:S01]  /*1680*/  STS.U8 [R3+UR19+0x4], R18 ;  /* 0x0000041203007988 */ /* 0x0001e20008000013 */
[----:B------:R-:W-:-:S03]  /*1690*/  CS2R R36, SRZ ;  /* 0x0000000000247805 */ /* 0x000fc6000001ff00 */
[----:B------:R0:W-:Y:S01]  /*16a0*/  STS.U8 [R3+UR19+0x8], R12 ;  /* 0x0000080c03007988 */ /* 0x0001e20008000013 */
[----:B------:R-:W-:Y:S02]  /*16b0*/  CS2R R38, SRZ ;  /* 0x0000000000267805 */ /* 0x000fe4000001ff00 */
[----:B------:R-:W-:Y:S02]  /*16c0*/  CS2R R40, SRZ ;  /* 0x0000000000287805 */ /* 0x000fe4000001ff00 */
[----:B------:R-:W-:Y:S01]  /*16d0*/  CS2R R42, SRZ ;  /* 0x00000000002a7805 */ /* 0x000fe2000001ff00 */
[----:B------:R0:W-:Y:S01]  /*16e0*/  STS.U8 [R3+UR19+0xa], R14 ;  /* 0x00000a0e03007988 */ /* 0x0001e20008000013 */
[----:B------:R-:W-:-:S03]  /*16f0*/  CS2R R44, SRZ ;  /* 0x00000000002c7805 */ /* 0x000fc6000001ff00 */
[----:B------:R0:W-:Y:S01]  /*1700*/  STS.U8 [R3+UR19+0xc], R20 ;  /* 0x00000c1403007988 */ /* 0x0001e20008000013 */
[----:B------:R-:W-:-:S03]  /*1710*/  CS2R R46, SRZ ;  /* 0x00000000002e7805 */ /* 0x000fc6000001ff00 */
[----:B------:R0:W-:Y:S01]  /*1720*/  STS.U8 [R3+UR19+0xe], R16 ;  /* 0x00000e1003007988 */ /* 0x0001e20008000013 */
[----:B------:R-:W-:Y:S02]  /*1730*/  CS2R R48, SRZ ;  /* 0x0000000000307805 */ /* 0x000fe4000001ff00 */
[----:B------:R-:W-:Y:S02]  /*1740*/  CS2R R50, SRZ ;  /* 0x0000000000327805 */ /* 0x000fe4000001ff00 */
[----:B------:R-:W-:Y:S02]  /*1750*/  CS2R R52, SRZ ;  /* 0x0000000000347805 */ /* 0x000fe4000001ff00 */
[----:B------:R-:W-:Y:S02]  /*1760*/  CS2R R54, SRZ ;  /* 0x0000000000367805 */ /* 0x000fe4000001ff00 */
[----:B------:R-:W-:Y:S02]  /*1770*/  CS2R R56, SRZ ;  /* 0x0000000000387805 */ /* 0x000fe4000001ff00 */
[----:B------:R-:W-:-:S02]  /*1780*/  CS2R R58, SRZ ;  /* 0x00000000003a7805 */ /* 0x000fc4000001ff00 */
[----:B-1----:R-:W-:Y:S02]  /*1790*/  CS2R R60, SRZ ;  /* 0x00000000003c7805 */ /* 0x002fe4000001ff00 */
[----:B0-----:R-:W-:Y:S02]  /*17a0*/  CS2R R62, SRZ ;  /* 0x00000000003e7805 */ /* 0x001fe4000001ff00 */
[----:B--2---:R-:W-:Y:S02]  /*17b0*/  CS2R R64, SRZ ;  /* 0x0000000000407805 */ /* 0x004fe4000001ff00 */
[----:B---3--:R-:W-:Y:S02]  /*17c0*/  CS2R R66, SRZ ;  /* 0x0000000000427805 */ /* 0x008fe4000001ff00 */
[----:B----4-:R-:W-:Y:S02]  /*17d0*/  CS2R R68, SRZ ;  /* 0x0000000000447805 */ /* 0x010fe4000001ff00 */
[----:B-----5:R-:W-:-:S02]  /*17e0*/  CS2R R70, SRZ ;  /* 0x0000000000467805 */ /* 0x020fc4000001ff00 */
[----:B------:R-:W-:Y:S02]  /*17f0*/  CS2R R72, SRZ ;  /* 0x0000000000487805 */ /* 0x000fe4000001ff00 */
[----:B------:R-:W-:Y:S02]  /*1800*/  CS2R R74, SRZ ;  /* 0x00000000004a7805 */ /* 0x000fe4000001ff00 */
[----:B------:R-:W-:Y:S02]  /*1810*/  CS2R R76, SRZ ;  /* 0x00000000004c7805 */ /* 0x000fe4000001ff00 */
[----:B------:R-:W-:Y:S02]  /*1820*/  CS2R R78, SRZ ;  /* 0x00000000004e7805 */ /* 0x000fe4000001ff00 */
[----:B------:R-:W-:Y:S02]  /*1830*/  CS2R R80, SRZ ;  /* 0x0000000000507805 */ /* 0x000fe4000001ff00 */
[----:B------:R-:W-:-:S02]  /*1840*/  CS2R R82, SRZ ;  /* 0x0000000000527805 */ /* 0x000fc4000001ff00 */
[----:B------:R-:W-:Y:S02]  /*1850*/  CS2R R84, SRZ ;  /* 0x0000000000547805 */ /* 0x000fe4000001ff00 */
[----:B------:R-:W-:Y:S02]  /*1860*/  CS2R R86, SRZ ;  /* 0x0000000000567805 */ /* 0x000fe4000001ff00 */
[----:B------:R-:W-:Y:S01]  /*1870*/  LOP3.LUT P0, RZ, R173, 0x80, RZ, 0xc0, !PT ;  /* 0x00000080adff7812 */ /* 0x000fe2000780c0ff */
[----:B------:R-:W-:-:S12]  /*1880*/  @!P1 BRA `(.L_x_0) ;  /* 0x0000003800e49947 */ /* 0x000fd80003800000 */
[----:B------:R-:W0:Y:S01]  /*1890*/  LDC.64 R168, c[0x0][0x250] ;  /* 0x00009400ffa87b82 */ /* 0x000e220000000a00 */
[----:B------:R-:W-:Y:S01]  /*18a0*/  ULDC UR4, c[0x0][0x258] ;  /* 0x0000960000047ab9 */ /* 0x000fe20000000800 */
[----:B------:R-:W-:Y:S01]  /*18b0*/  ULDC.64 UR16, c[0x0][0x260] ;  /* 0x0000980000107ab9 */ /* 0x000fe20000000a00 */
[----:B------:R-:W-:Y:S01]  /*18c0*/  IMAD R3, R0, UR4, RZ ;  /* 0x0000000400037c24 */ /* 0x000fe2000f8e02ff */
[----:B------:R-:W-:Y:S01]  /*18d0*/  ULDC.64 UR4, c[0x0][0x218] ;  /* 0x0000860000047ab9 */ /* 0x000fe20000000a00 */
[----:B------:R-:W-:Y:S01]  /*18e0*/  SHF.R.U32.HI R0, RZ, 0x5, R173 ;  /* 0x00000005ff007819 */ /* 0x000fe200000116ad */
[----:B------:R-:W-:Y:S01]  /*18f0*/  UIMAD UR16, UR18, UR16, URZ ;  /* 0x00000010121072a4 */ /* 0x000fe2000f8e023f */
[C---:B------:R-:W-:Y:S01]  /*1900*/  LEA.HI R27, R173.reuse, 0x7c, RZ, 0x1a ;  /* 0x0000007cad1b7811 */ /* 0x040fe200078fd0ff */
[----:B------:R-:W1:Y:S01]  /*1910*/  LDC R34, c[0x0][0x268] ;  /* 0x00009a00ff227b82 */ /* 0x000e620000000800 */
[----:B------:R-:W-:Y:S01]  /*1920*/  SHF.R.S32.HI R5, RZ, 0x1f, R3 ;  /* 0x0000001fff057819 */ /* 0x000fe20000011403 */
[----:B------:R-:W-:Y:S01]  /*1930*/  IMAD.MOV.U32 R184, RZ, RZ, -0x800000 ;  /* 0xff800000ffb87424 */ /* 0x000fe200078e00ff */
[----:B------:R-:W-:Y:S01]  /*1940*/  R2UR UR32, R0 ;  /* 0x00000000002072ca */ /* 0x000fe200000e0000 */
[----:B------:R-:W-:Y:S01]  /*1950*/  IMAD.MOV.U32 R185, RZ, RZ, RZ ;  /* 0x000000ffffb97224 */ /* 0x000fe200078e00ff */
[----:B------:R-:W-:Y:S01]  /*1960*/  LOP3.LUT R0, R173, 0x3f, RZ, 0xc0, !PT ;  /* 0x0000003fad007812 */ /* 0x000fe200078ec0ff */
[----:B------:R-:W-:Y:S01]  /*1970*/  IMAD.MOV.U32 R186, RZ, RZ, -0x800000 ;  /* 0xff800000ffba7424 */ /* 0x000fe200078e00ff */
[----:B------:R-:W-:Y:S01]  /*1980*/  CS2R R36, SRZ ;  /* 0x0000000000247805 */ /* 0x000fe2000001ff00 */
[----:B------:R-:W2:Y:S01]  /*1990*/  LDC.64 R30, c[0x0][0x220] ;  /* 0x00008800ff1e7b82 */ /* 0x000ea20000000a00 */
[----:B------:R-:W-:-:S02]  /*19a0*/  CS2R R38, SRZ ;  /* 0x0000000000267805 */ /* 0x000fc4000001ff00 */
[----:B------:R-:W-:Y:S02]  /*19b0*/  CS2R R40, SRZ ;  /* 0x0000000000287805 */ /* 0x000fe4000001ff00 */
[----:B------:R-:W-:Y:S02]  /*19c0*/  CS2R R42, SRZ ;  /* 0x00000000002a7805 */ /* 0x000fe4000001ff00 */
[----:B------:R-:W-:Y:S02]  /*19d0*/  CS2R R44, SRZ ;  /* 0x00000000002c7805 */ /* 0x000fe4000001ff00 */
[----:B------:R-:W-:Y:S02]  /*19e0*/  CS2R R46, SRZ ;  /* 0x00000000002e7805 */ /* 0x000fe4000001ff00 */
[----:B------:R-:W-:Y:S02]  /*19f0*/  CS2R R48, SRZ ;  /* 0x0000000000307805 */ /* 0x000fe4000001ff00 */
[----:B------:R-:W-:Y:S01]  /*1a00*/  CS2R R50, SRZ ;  /* 0x0000000000327805 */ /* 0x000fe2000001ff00 */
[----:B0-----:R-:W-:Y:S01]  /*1a10*/  IMAD R2, R2, R169, RZ ;  /* 0x000000a902027224 */ /* 0x001fe200078e02ff */
[----:B------:R-:W-:Y:S01]  /*1a20*/  CS2R R52, SRZ ;  /* 0x0000000000347805 */ /* 0x000fe2000001ff00 */
[----:B------:R-:W-:Y:S01]  /*1a30*/  IMAD R168, R168, UR18, RZ ;  /* 0x00000012a8a87c24 */ /* 0x000fe2000f8e02ff */
[----:B------:R-:W-:Y:S01]  /*1a40*/  CS2R R54, SRZ ;  /* 0x0000000000367805 */ /* 0x000fe2000001ff00 */
[----:B------:R-:W-:Y:S01]  /*1a50*/  IMAD R4, R169, 0x2, R2 ;  /* 0x00000002a9047824 */ /* 0x000fe200078e0202 */
[----:B------:R-:W-:-:S02]  /*1a60*/  CS2R R56, SRZ ;  /* 0x0000000000387805 */ /* 0x000fc4000001ff00 */
[----:B------:R-:W-:Y:S02]  /*1a70*/  CS2R R58, SRZ ;  /* 0x00000000003a7805 */ /* 0x000fe4000001ff00 */
[----:B------:R-:W-:Y:S01]  /*1a80*/  IADD3 R9, P1, P2, R3, UR4, R168 ;  /* 0x0000000403097c10 */ /* 0x000fe2000fa3e0a8 */
[C---:B------:R-:W-:Y:S01]  /*1a90*/  IMAD R158, R169.reuse, 0x2, R4 ;  /* 0x00000002a99e7824 */ /* 0x040fe200078e0204 */
[----:B------:R-:W-:Y:S01]  /*1aa0*/  SHF.R.S32.HI R168, RZ, 0x1f, R168 ;  /* 0x0000001fffa87819 */ /* 0x000fe200000114a8 */
[----:B------:R-:W-:Y:S01]  /*1ab0*/  IMAD R3, R0, UR17, RZ ;  /* 0x0000001100037c24 */ /* 0x000fe2000f8e02ff */
[-C--:B------:R-:W-:Y:S01]  /*1ac0*/  IADD3 R164, P3, R2, R9.reuse, RZ ;  /* 0x0000000902a47210 */ /* 0x080fe20007f7e0ff */
[----:B------:R-:W-:Y:S01]  /*1ad0*/  IMAD R6, R169, 0x2, R158 ;  /* 0x00000002a9067824 */ /* 0x000fe200078e029e */
[----:B------:R-:W-:Y:S01]  /*1ae0*/  IADD3.X R25, R5, UR5, R168, P1, P2 ;  /* 0x0000000505197c10 */ /* 0x000fe20008fe44a8 */
[----:B------:R-:W-:Y:S01]  /*1af0*/  USHF.R.S32.HI UR4, URZ, 0x1f, UR16 ;  /* 0x0000001f3f047899 */ /* 0x000fe20008011410 */
[----:B------:R-:W-:Y:S01]  /*1b00*/  IADD3 R163, P4, R4, R9, RZ ;  /* 0x0000000904a37210 */ /* 0x000fe20007f9e0ff */
[----:B------:R-:W-:Y:S01]  /*1b10*/  IMAD R8, R169, 0x2, R6 ;  /* 0x00000002a9087824 */ /* 0x000fe200078e0206 */
[-C--:B------:R-:W-:Y:S01]  /*1b20*/  LEA.HI.X.SX32 R162, R2, R25.reuse, 0x1, P3 ;  /* 0x0000001902a27211 */ /* 0x080fe200018f0eff */
[----:B-1----:R-:W-:Y:S01]  /*1b30*/  IMAD R27, R27, R34, RZ ;  /* 0x000000221b1b7224 */ /* 0x002fe200078e02ff */
[----:B------:R-:W-:Y:S01]  /*1b40*/  LEA.HI.X.SX32 R159, R4, R25, 0x1, P4 ;  /* 0x00000019049f7211 */ /* 0x000fe200020f0eff */
[C---:B------:R-:W-:Y:S01]  /*1b50*/  IMAD R152, R169.reuse, 0x2, R8 ;  /* 0x00000002a9987824 */ /* 0x040fe200078e0208 */
[-C--:B------:R-:W-:Y:S01]  /*1b60*/  IADD3 R161, P3, R158, R9.reuse, RZ ;  /* 0x000000099ea17210 */ /* 0x080fe20007f7e0ff */
[----:B------:R-:W-:Y:S01]  /*1b70*/  UMOV UR5, URZ ;  /* 0x0000003f00057c82 */ /* 0x000fe20008000000 */
[----:B------:R-:W-:Y:S01]  /*1b80*/  IADD3 R160, P5, R6, R9, RZ ;  /* 0x0000000906a07210 */ /* 0x000fe20007fbe0ff */
[----:B------:R-:W-:Y:S01]  /*1b90*/  IMAD R10, R169, 0x2, R152 ;  /* 0x00000002a90a7824 */ /* 0x000fe200078e0298 */
[----:B------:R-:W-:-:S02]  /*1ba0*/  LEA.HI.X.SX32 R158, R158, R25, 0x1, P3 ;  /* 0x000000199e9e7211 */ /* 0x000fc400018f0eff */
[----:B------:R-:W-:Y:S02]  /*1bb0*/  CS2R R60, SRZ ;  /* 0x00000000003c7805 */ /* 0x000fe4000001ff00 */
[----:B------:R-:W-:Y:S01]  /*1bc0*/  LEA.HI.X.SX32 R157, R6, R25, 0x1, P5 ;  /* 0x00000019069d7211 */ /* 0x000fe200028f0eff */
[C---:B------:R-:W-:Y:S01]  /*1bd0*/  IMAD R12, R169.reuse, 0x2, R10 ;  /* 0x00000002a90c7824 */ /* 0x040fe200078e020a */
[-C--:B------:R-:W-:Y:S02]  /*1be0*/  IADD3 R156, P3, R8, R9.reuse, RZ ;  /* 0x00000009089c7210 */ /* 0x080fe40007f7e0ff */
[----:B------:R-:W-:Y:S02]  /*1bf0*/  CS2R R62, SRZ ;  /* 0x00000000003e7805 */ /* 0x000fe4000001ff00 */
[----:B------:R-:W-:Y:S01]  /*1c00*/  IADD3 R154, P5, R10, R9, RZ ;  /* 0x000000090a9a7210 */ /* 0x000fe20007fbe0ff */
[----:B------:R-:W-:Y:S01]  /*1c10*/  IMAD R146, R169, 0x2, R12 ;  /* 0x00000002a9927824 */ /* 0x000fe200078e020c */
[----:B------:R-:W-:-:S02]  /*1c20*/  LEA.HI.X.SX32 R153, R8, R25, 0x1, P3 ;  /* 0x0000001908997211 */ /* 0x000fc400018f0eff */
[----:B------:R-:W-:Y:S02]  /*1c30*/  CS2R R64, SRZ ;  /* 0x0000000000407805 */ /* 0x000fe4000001ff00 */
[----:B------:R-:W-:Y:S01]  /*1c40*/  IADD3 R150, P3, R12, R9, RZ ;  /* 0x000000090c967210 */ /* 0x000fe20007f7e0ff */
[C---:B------:R-:W-:Y:S01]  /*1c50*/  IMAD R14, R169.reuse, 0x2, R146 ;  /* 0x00000002a90e7824 */ /* 0x040fe200078e0292 */
[-C--:B------:R-:W-:Y:S02]  /*1c60*/  LEA.HI.X.SX32 R151, R10, R25.reuse, 0x1, P5 ;  /* 0x000000190a977211 */ /* 0x080fe400028f0eff */
[----:B------:R-:W-:Y:S02]  /*1c70*/  CS2R R66, SRZ ;  /* 0x0000000000427805 */ /* 0x000fe4000001ff00 */
[----:B------:R-:W-:Y:S01]  /*1c80*/  LEA.HI.X.SX32 R147, R12, R25, 0x1, P3 ;  /* 0x000000190c937211 */ /* 0x000fe200018f0eff */
[----:B------:R-:W-:Y:S01]  /*1c90*/  IMAD R16, R169, 0x2, R14 ;  /* 0x00000002a9107824 */ /* 0x000fe200078e020e */
[----:B------:R-:W-:-:S02]  /*1ca0*/  IADD3 R148, P5, R14, R9, RZ ;  /* 0x000000090e947210 */ /* 0x000fc40007fbe0ff */
[----:B------:R-:W-:Y:S02]  /*1cb0*/  CS2R R68, SRZ ;  /* 0x0000000000447805 */ /* 0x000fe4000001ff00 */
[-C--:B------:R-:W-:Y:S01]  /*1cc0*/  IADD3 R155, P4, R152, R9.reuse, RZ ;  /* 0x00000009989b7210 */ /* 0x080fe20007f9e0ff */
[C---:B------:R-:W-:Y:S01]  /*1cd0*/  IMAD R140, R169.reuse, 0x2, R16 ;  /* 0x00000002a98c7824 */ /* 0x040fe200078e0210 */
[----:B------:R-:W-:Y:S02]  /*1ce0*/  IADD3 R144, P3, R16, R9, RZ ;  /* 0x0000000910907210 */ /* 0x000fe40007f7e0ff */
[----:B------:R-:W-:Y:S02]  /*1cf0*/  CS2R R70, SRZ ;  /* 0x0000000000467805 */ /* 0x000fe4000001ff00 */
[-C--:B------:R-:W-:Y:S01]  /*1d00*/  LEA.HI.X.SX32 R145, R14, R25.reuse, 0x1, P5 ;  /* 0x000000190e917211 */ /* 0x080fe200028f0eff */
[----:B------:R-:W-:Y:S01]  /*1d10*/  IMAD R18, R169, 0x2, R140 ;  /* 0x00000002a9127824 */ /* 0x000fe200078e028c */
[----:B------:R-:W-:-:S02]  /*1d20*/  LEA.HI.X.SX32 R141, R16, R25, 0x1, P3 ;  /* 0x00000019108d7211 */ /* 0x000fc400018f0eff */
[----:B------:R-:W-:Y:S02]  /*1d30*/  CS2R R72, SRZ ;  /* 0x0000000000487805 */ /* 0x000fe4000001ff00 */
[----:B------:R-:W-:Y:S01]  /*1d40*/  LEA.HI.X.SX32 R152, R152, R25, 0x1, P4 ;  /* 0x0000001998987211 */ /* 0x000fe200020f0eff */
[C---:B------:R-:W-:Y:S01]  /*1d50*/  IMAD R20, R169.reuse, 0x2, R18 ;  /* 0x00000002a9147824 */ /* 0x040fe200078e0212 */
[-C--:B------:R-:W-:Y:S02]  /*1d60*/  IADD3 R142, P5, R18, R9.reuse, RZ ;  /* 0x00000009128e7210 */ /* 0x080fe40007fbe0ff */
[----:B------:R-:W-:Y:S02]  /*1d70*/  CS2R R74, SRZ ;  /* 0x00000000004a7805 */ /* 0x000fe4000001ff00 */
[-C--:B------:R-:W-:Y:S01]  /*1d80*/  IADD3 R149, P4, R146, R9.reuse, RZ ;  /* 0x0000000992957210 */ /* 0x080fe20007f9e0ff */
[----:B------:R-:W-:Y:S01]  /*1d90*/  IMAD R134, R169, 0x2, R20 ;  /* 0x00000002a9867824 */ /* 0x000fe200078e0214 */
[----:B------:R-:W-:-:S02]  /*1da0*/  IADD3 R138, P3, R20, R9, RZ ;  /* 0x00000009148a7210 */ /* 0x000fc40007f7e0ff */
[----:B------:R-:W-:Y:S02]  /*1db0*/  CS2R R76, SRZ ;  /* 0x00000000004c7805 */ /* 0x000fe4000001ff00 */
[-C--:B------:R-:W-:Y:S01]  /*1dc0*/  LEA.HI.X.SX32 R139, R18, R25.reuse, 0x1, P5 ;  /* 0x00000019128b7211 */ /* 0x080fe200028f0eff */
[C---:B------:R-:W-:Y:S01]  /*1dd0*/  IMAD R2, R169.reuse, 0x2, R134 ;  /* 0x00000002a9027824 */ /* 0x040fe200078e0286 */
[-C--:B------:R-:W-:Y:S02]  /*1de0*/  LEA.HI.X.SX32 R135, R20, R25.reuse, 0x1, P3 ;  /* 0x0000001914877211 */ /* 0x080fe400018f0eff */
[----:B------:R-:W-:Y:S02]  /*1df0*/  CS2R R78, SRZ ;  /* 0x00000000004e7805 */ /* 0x000fe4000001ff00 */
[----:B------:R-:W-:Y:S01]  /*1e00*/  LEA.HI.X.SX32 R146, R146, R25, 0x1, P4 ;  /* 0x0000001992927211 */ /* 0x000fe200020f0eff */
[----:B------:R-:W-:Y:S01]  /*1e10*/  IMAD R4, R169, 0x2, R2 ;  /* 0x00000002a9047824 */ /* 0x000fe200078e0202 */
[----:B------:R-:W-:-:S02]  /*1e20*/  IADD3 R136, P5, R2, R9, RZ ;  /* 0x0000000902887210 */ /* 0x000fc40007fbe0ff */
[----:B------:R-:W-:Y:S02]  /*1e30*/  CS2R R80, SRZ ;  /* 0x0000000000507805 */ /* 0x000fe4000001ff00 */
[----:B------:R-:W-:Y:S01]  /*1e40*/  IADD3 R143, P4, R140, R9, RZ ;  /* 0x000000098c8f7210 */ /* 0x000fe20007f9e0ff */
[C---:B------:R-:W-:Y:S01]  /*1e50*/  IMAD R128, R169.reuse, 0x2, R4 ;  /* 0x00000002a9807824 */ /* 0x040fe200078e0204 */
[----:B------:R-:W-:Y:S02]  /*1e60*/  LEA.HI.X.SX32 R133, R2, R25, 0x1, P5 ;  /* 0x0000001902857211 */ /* 0x000fe400028f0eff */
[----:B------:R-:W-:Y:S02]  /*1e70*/  CS2R R82, SRZ ;  /* 0x0000000000527805 */ /* 0x000fe4000001ff00 */
        /* <DEDUP_REMOVED lines=9> */
[C---:B------:R-:W-:Y:S01]  /*1f10*/  IMAD R122, R169.reuse, 0x2, R8 ;  /* 0x00000002a97a7824 */ /* 0x040fe200078e0208 */
[-C--:B------:R-:W-:Y:S01]  /*1f20*/  LEA.HI.X.SX32 R127, R6, R25.reuse, 0x1, P5 ;  /* 0x00000019067f7211 */ /* 0x080fe200028f0eff */
[----:B------:R-:W-:Y:S01]  /*1f30*/  UMOV UR8, 0xfffffffe ;  /* 0xfffffffe00087882 */ /* 0x000fe20000000000 */
[----:B------:R-:W-:Y:S01]  /*1f40*/  SHF.R.U32.HI R5, RZ, 0x6, R173 ;  /* 0x00000006ff057819 */ /* 0x000fe200000116ad */
[C---:B------:R-:W-:Y:S01]  /*1f50*/  IMAD R10, R169.reuse, 0x2, R122 ;  /* 0x00000002a90a7824 */ /* 0x040fe200078e027a */
[----:B------:R-:W-:Y:S01]  /*1f60*/  LEA.HI.X.SX32 R134, R134, R25, 0x1, P4 ;  /* 0x0000001986867211 */ /* 0x000fe200020f0eff */
[----:B------:R-:W-:Y:S01]  /*1f70*/  UMOV UR9, 0x7fffffdf ;  /* 0x7fffffdf00097882 */ /* 0x000fe20000000000 */
[-C--:B------:R-:W-:Y:S01]  /*1f80*/  IADD3 R126, P3, R8, R9.reuse, RZ ;  /* 0x00000009087e7210 */ /* 0x080fe20007f7e0ff */
[C---:B------:R-:W-:Y:S01]  /*1f90*/  IMAD R12, R169.reuse, 0x2, R10 ;  /* 0x00000002a90c7824 */ /* 0x040fe200078e020a */
[-C--:B------:R-:W-:Y:S01]  /*1fa0*/  IADD3 R124, P5, R10, R9.reuse, RZ ;  /* 0x000000090a7c7210 */ /* 0x080fe20007fbe0ff */
[----:B------:R-:W-:Y:S01]  /*1fb0*/  UMOV UR6, URZ ;  /* 0x0000003f00067c82 */ /* 0x000fe20008000000 */
[----:B------:R-:W-:Y:S01]  /*1fc0*/  IADD3 R131, P4, R128, R9, RZ ;  /* 0x0000000980837210 */ /* 0x000fe20007f9e0ff */
[----:B------:R-:W-:Y:S01]  /*1fd0*/  IMAD R20, R169, 0x2, R12 ;  /* 0x00000002a9147824 */ /* 0x000fe200078e020c */
[----:B------:R-:W-:Y:S01]  /*1fe0*/  SGXT.U32 R0, R5, 0x2 ;  /* 0x000000020500781a */ /* 0x000fe20000000000 */
[----:B------:R-:W-:Y:S01]  /*1ff0*/  UMOV UR7, URZ ;  /* 0x0000003f00077c82 */ /* 0x000fe20008000000 */
[-C--:B------:R-:W-:Y:S01]  /*2000*/  LEA.HI.X.SX32 R121, R10, R25.reuse, 0x1, P5 ;  /* 0x000000190a797211 */ /* 0x080fe200028f0eff */
[C---:B------:R-:W-:Y:S01]  /*2010*/  IMAD R2, R169.reuse, 0x2, R20 ;  /* 0x00000002a9027824 */ /* 0x040fe200078e0214 */
[-C--:B------:R-:W-:Y:S01]  /*2020*/  LEA.HI.X.SX32 R123, R8, R25.reuse, 0x1, P3 ;  /* 0x00000019087b7211 */ /* 0x080fe200018f0eff */
[----:B------:R-:W-:Y:S01]  /*2030*/  IMAD R28, R0, R34, RZ ;  /* 0x00000022001c7224 */ /* 0x000fe200078e02ff */
[----:B------:R-:W-:Y:S01]  /*2040*/  LEA.HI.X.SX32 R128, R128, R25, 0x1, P4 ;  /* 0x0000001980807211 */ /* 0x000fe200020f0eff */
[C---:B------:R-:W-:Y:S01]  /*2050*/  IMAD R4, R169.reuse, 0x2, R2 ;  /* 0x00000002a9047824 */ /* 0x040fe200078e0202 */
[-C--:B------:R-:W-:Y:S01]  /*2060*/  IADD3 R22, P5, R2, R9.reuse, RZ ;  /* 0x0000000902167210 */ /* 0x080fe20007fbe0ff */
[----:B------:R-:W-:Y:S01]  /*2070*/  IMAD R168, R34, 0x4, R28 ;  /* 0x0000000422a87824 */ /* 0x000fe200078e021c */
[----:B------:R-:W-:Y:S01]  /*2080*/  IADD3 R125, P4, R122, R9, RZ ;  /* 0x000000097a7d7210 */ /* 0x000fe20007f9e0ff */
[C---:B------:R-:W-:Y:S01]  /*2090*/  IMAD R14, R169.reuse, 0x2, R4 ;  /* 0x00000002a90e7824 */ /* 0x040fe200078e0204 */
[-C--:B------:R-:W-:Y:S01]  /*20a0*/  LEA.HI.X.SX32 R19, R2, R25.reuse, 0x1, P5 ;  /* 0x0000001902137211 */ /* 0x080fe200028f0eff */
[----:B------:R-:W-:Y:S01]  /*20b0*/  IMAD R179, R34, 0x4, R168 ;  /* 0x0000000422b37824 */ /* 0x000fe200078e02a8 */
        /* <DEDUP_REMOVED lines=12> */
[-C--:B------:R-:W-:Y:S01]  /*2180*/  IADD3 R17, P4, R14, R9.reuse, RZ ;  /* 0x000000090e117210 */ /* 0x080fe20007f9e0ff */
[C---:B------:R-:W-:Y:S01]  /*2190*/  IMAD R24, R169.reuse, 0x2, R2 ;  /* 0x00000002a9187824 */ /* 0x040fe200078e0202 */
[----:B------:R-:W-:Y:S01]  /*21a0*/  IADD3 R16, P5, R6, R9, RZ ;  /* 0x0000000906107210 */ /* 0x000fe20007fbe0ff */
[----:B------:R-:W-:Y:S01]  /*21b0*/  IMAD R189, R34, 0x8, R183 ;  /* 0x0000000822bd7824 */ /* 0x000fe200078e02b7 */
[-C--:B------:R-:W-:Y:S01]  /*21c0*/  LEA.HI.X.SX32 R15, R4, R25.reuse, 0x1, P3 ;  /* 0x00000019040f7211 */ /* 0x080fe200018f0eff */
[----:B------:R-:W-:Y:S01]  /*21d0*/  IMAD R5, R169, 0x2, R24 ;  /* 0x00000002a9057824 */ /* 0x000fe200078e0218 */
[-C--:B------:R-:W-:Y:S01]  /*21e0*/  LEA.HI.X.SX32 R14, R14, R25.reuse, 0x1, P4 ;  /* 0x000000190e0e7211 */ /* 0x080fe200020f0eff */
[----:B------:R-:W-:Y:S01]  /*21f0*/  IMAD R191, R34, 0x4, R189 ;  /* 0x0000000422bf7824 */ /* 0x000fe200078e02bd */
[----:B------:R-:W-:-:S02]  /*2200*/  LEA.HI.X.SX32 R13, R6, R25, 0x1, P5 ;  /* 0x00000019060d7211 */ /* 0x000fc400028f0eff */
[-C--:B------:R-:W-:Y:S01]  /*2210*/  IADD3 R12, P3, R8, R9.reuse, RZ ;  /* 0x00000009080c7210 */ /* 0x080fe20007f7e0ff */
[----:B------:R-:W-:Y:S01]  /*2220*/  IMAD R195, R34, 0x4, R191 ;  /* 0x0000000422c37824 */ /* 0x000fe200078e02bf */
[-C--:B------:R-:W-:Y:S02]  /*2230*/  IADD3 R11, P4, R2, R9.reuse, RZ ;  /* 0x00000009020b7210 */ /* 0x080fe40007f9e0ff */
[-C--:B------:R-:W-:Y:S01]  /*2240*/  IADD3 R10, P5, R24, R9.reuse, RZ ;  /* 0x00000009180a7210 */ /* 0x080fe20007fbe0ff */
[----:B------:R-:W-:Y:S01]  /*2250*/  IMAD R203, R34, 0x8, R195 ;  /* 0x0000000822cb7824 */ /* 0x000fe200078e02c3 */
[----:B------:R-:W-:Y:S02]  /*2260*/  IADD3 R9, P6, R5, R9, RZ ;  /* 0x0000000905097210 */ /* 0x000fe40007fde0ff */
[-C--:B------:R-:W-:Y:S01]  /*2270*/  LEA.HI.X.SX32 R8, R8, R25.reuse, 0x1, P3 ;  /* 0x0000001908087211 */ /* 0x080fe200018f0eff */
[----:B------:R-:W-:Y:S01]  /*2280*/  IMAD R207, R34, 0x4, R203 ;  /* 0x0000000422cf7824 */ /* 0x000fe200078e02cb */
[----:B------:R-:W-:-:S02]  /*2290*/  LEA.HI.X.SX32 R7, R2, R25, 0x1, P4 ;  /* 0x0000001902077211 */ /* 0x000fc400020f0eff */
[-C--:B------:R-:W-:Y:S01]  /*22a0*/  LEA.HI.X.SX32 R6, R24, R25.reuse, 0x1, P5 ;  /* 0x0000001918067211 */ /* 0x080fe200028f0eff */
[C---:B------:R-:W-:Y:S01]  /*22b0*/  IMAD R211, R34.reuse, 0x4, R207 ;  /* 0x0000000422d37824 */ /* 0x040fe200078e02cf */
[----:B------:R-:W-:Y:S02]  /*22c0*/  LEA.HI.X.SX32 R5, R5, R25, 0x1, P6 ;  /* 0x0000001905057211 */ /* 0x000fe400030f0eff */
[C---:B------:R-:W-:Y:S01]  /*22d0*/  LEA.HI R4, R173.reuse, 0x3c, RZ, 0x1a ;  /* 0x0000003cad047811 */ /* 0x040fe200078fd0ff */
[----:B------:R-:W-:Y:S01]  /*22e0*/  IMAD R219, R34, 0x8, R211 ;  /* 0x0000000822db7824 */ /* 0x000fe200078e02d3 */
[----:B------:R-:W-:Y:S02]  /*22f0*/  LEA.HI R25, R173, 0x5c, RZ, 0x1a ;  /* 0x0000005cad197811 */ /* 0x000fe400078fd0ff */
[----:B--2---:R-:W-:Y:S01]  /*2300*/  IADD3 R30, P1, P2, R3, UR16, R30 ;  /* 0x00000010031e7c10 */ /* 0x004fe2000fa3e01e */
[-C--:B------:R-:W-:Y:S01]  /*2310*/  IMAD R215, R4, R34.reuse, RZ ;  /* 0x0000002204d77224 */ /* 0x080fe200078e02ff */
[----:B------:R-:W-:Y:S01]  /*2320*/  SHF.R.S32.HI R26, RZ, 0x1f, R3 ;  /* 0x0000001fff1a7819 */ /* 0x000fe20000011403 */
[-C--:B------:R-:W-:Y:S01]  /*2330*/  IMAD R25, R25, R34.reuse, RZ ;  /* 0x0000002219197224 */ /* 0x080fe200078e02ff */
[C---:B------:R-:W-:Y:S01]  /*2340*/  LEA.HI R2, R173.reuse, 0xc, RZ, 0x1a ;  /* 0x0000000cad027811 */ /* 0x040fe200078fd0ff */
[----:B------:R-:W-:Y:S01]  /*2350*/  IMAD R223, R34, 0x4, R219 ;  /* 0x0000000422df7824 */ /* 0x000fe200078e02db */
[----:B------:R-:W-:Y:S01]  /*2360*/  IADD3.X R32, R26, UR4, R31, P1, P2 ;  /* 0x000000041a207c10 */ /* 0x000fe20008fe441f */
[----:B------:R-:W-:Y:S01]  /*2370*/  UIADD3 UR4, UR19, 0x4000, URZ ;  /* 0x0000400013047890 */ /* 0x000fe2000fffe03f */
[C---:B------:R-:W-:Y:S01]  /*2380*/  LEA.HI R3, R173.reuse, 0x1c, RZ, 0x1a ;  /* 0x0000001cad037811 */ /* 0x040fe200078fd0ff */
[----:B------:R-:W-:Y:S01]  /*2390*/  IMAD R29, R2, R34, RZ ;  /* 0x00000022021d7224 */ /* 0x000fe200078e02ff */
[----:B------:R-:W-:Y:S01]  /*23a0*/  IADD3 R4, P5, R28, R30, RZ ;  /* 0x0000001e1c047210 */ /* 0x000fe20007fbe0ff */
[C---:B------:R-:W-:Y:S01]  /*23b0*/  IMAD R227, R34.reuse, 0x4, R223 ;  /* 0x0000000422e37824 */ /* 0x040fe200078e02df */
[----:B------:R-:W-:Y:S01]  /*23c0*/  LEA.HI R26, R173, 0x6c, RZ, 0x1a ;  /* 0x0000006cad1a7811 */ /* 0x000fe200078fd0ff */
[----:B------:R-:W-:Y:S01]  /*23d0*/  IMAD R187, R3, R34, RZ ;  /* 0x0000002203bb7224 */ /* 0x000fe200078e02ff */
[----:B------:R-:W-:Y:S01]  /*23e0*/  LEA.HI R0, R173, 0x2c, RZ, 0x1a ;  /* 0x0000002cad007811 */ /* 0x000fe200078fd0ff */
[----:B------:R-:W-:Y:S01]  /*23f0*/  IMAD R233, R34, 0x8, R227 ;  /* 0x0000000822e97824 */ /* 0x000fe200078e02e3 */
[----:B------:R-:W-:Y:S01]  /*2400*/  LEA.HI.X.SX32 R2, R28, R32, 0x1, P5 ;  /* 0x000000201c027211 */ /* 0x000fe200028f0eff */
[----:B------:R-:W-:Y:S01]  /*2410*/  IMAD R26, R26, R34, RZ ;  /* 0x000000221a1a7224 */ /* 0x000fe200078e02ff */
[----:B------:R-:W-:Y:S01]  /*2420*/  IADD3 R165, P5, R25, R30, RZ ;  /* 0x0000001e19a57210 */ /* 0x000fe20007fbe0ff */
[----:B------:R-:W-:Y:S01]  /*2430*/  IMAD R199, R0, R34, RZ ;  /* 0x0000002200c77224 */ /* 0x000fe200078e02ff */
[-C--:B------:R-:W-:Y:S01]  /*2440*/  IADD3 R3, P6, R29, R30.reuse, RZ ;  /* 0x0000001e1d037210 */ /* 0x080fe20007fde0ff */
[----:B------:R-:W-:Y:S01]  /*2450*/  IMAD R235, R34, 0x4, R233 ;  /* 0x0000000422eb7824 */ /* 0x000fe200078e02e9 */
[----:B------:R-:W-:Y:S01]  /*2460*/  IADD3 R188, P1, R187, R30, RZ ;  /* 0x0000001ebbbc7210 */ /* 0x000fe20007f3e0ff */
[----:B------:R0:W-:Y:S01]  /*2470*/  STL [R1+0xc], R165 ;  /* 0x00000ca501007387 */ /* 0x0001e20000100800 */
[-C--:B------:R-:W-:Y:S01]  /*2480*/  LEA.HI.X.SX32 R0, R29, R32.reuse, 0x1, P6 ;  /* 0x000000201d007211 */ /* 0x080fe200030f0eff */
[----:B------:R-:W-:Y:S01]  /*2490*/  USHF.R.U32.HI UR4, URZ, 0x4, UR4 ;  /* 0x000000043f047899 */ /* 0x000fe20008011604 */
[----:B------:R-:W-:Y:S01]  /*24a0*/  LEA.HI.X.SX32 R187, R187, R32, 0x1, P1 ;  /* 0x00000020bbbb7211 */ /* 0x000fe200008f0eff */
[----:B------:R-:W-:Y:S01]  /*24b0*/  ULDC UR16, c[0x0][0x238] ;  /* 0x00008e0000107ab9 */ /* 0x000fe20000000800 */
[-C--:B------:R-:W-:Y:S01]  /*24c0*/  IADD3 R201, P2, R199, R30.reuse, RZ ;  /* 0x0000001ec7c97210 */ /* 0x080fe20007f5e0ff */
[----:B------:R-:W-:Y:S01]  /*24d0*/  USGXT.U32 UR4, UR4, 0xe ;  /* 0x0000000e0404789a */ /* 0x000fe20008000000 */
[----:B------:R-:W-:-:S02]  /*24e0*/  IADD3 R217, P3, R215, R30, RZ ;  /* 0x0000001ed7d97210 */ /* 0x000fc40007f7e0ff */
[----:B------:R-:W-:Y:S01]  /*24f0*/  LEA.HI.X.SX32 R199, R199, R32, 0x1, P2 ;  /* 0x00000020c7c77211 */ /* 0x000fe200010f0eff */
[----:B------:R-:W-:Y:S01]  /*2500*/  UIADD3 UR10, UP0, UR4, 0x2, URZ ;  /* 0x00000002040a7890 */ /* 0x000fe2000ff1e03f */
[-C--:B0-----:R-:W-:Y:S01]  /*2510*/  IADD3 R165, P6, R26, R30.reuse, RZ ;  /* 0x0000001e1aa57210 */ /* 0x081fe20007fde0ff */
[----:B------:R-:W-:Y:S01]  /*2520*/  UIADD3.64 UR26, UR4, -UR8, URZ ;  /* 0x80000008041a7297 */ /* 0x000fe2000fffe03f */
[C---:B------:R-:W-:Y:S01]  /*2530*/  IADD3 R167, P2, R168.reuse, R30, RZ ;  /* 0x0000001ea8a77210 */ /* 0x040fe20007f5e0ff */
[----:B------:R-:W-:Y:S01]  /*2540*/  UIADD3.X UR11, UR5, 0x40000040, URZ, UP0, !UPT ;  /* 0x40000040050b7890 */ /* 0x000fe200087fe43f */
[----:B------:R-:W-:Y:S01]  /*2550*/  LEA.HI R24, R173, 0x4c, RZ, 0x1a ;  /* 0x0000004cad187811 */ /* 0x000fe200078fd0ff */
[----:B------:R0:W-:Y:S01]  /*2560*/  STL [R1+0x2c], R165 ;  /* 0x00002ca501007387 */ /* 0x0001e20000100800 */
[-C--:B------:R-:W-:Y:S01]  /*2570*/  LEA.HI.X.SX32 R168, R168, R32.reuse, 0x1, P2 ;  /* 0x00000020a8a87211 */ /* 0x080fe200010f0eff */
[----:B------:R-:W-:Y:S01]  /*2580*/  UIADD3.64 UR30, UR10, 0x2, URZ ;  /* 0x000000020a1e7897 */ /* 0x000fe2000fffe03f */
[----:B------:R-:W-:Y:S01]  /*2590*/  LEA.HI.X.SX32 R215, R215, R32, 0x1, P3 ;  /* 0x00000020d7d77211 */ /* 0x000fe200018f0eff */
[----:B------:R-:W-:Y:S01]  /*25a0*/  IMAD R24, R24, R34, RZ ;  /* 0x0000002218187224 */ /* 0x000fe200078e02ff */
[-C--:B------:R-:W-:Y:S01]  /*25b0*/  IADD3 R171, P2, R180, R30.reuse, RZ ;  /* 0x0000001eb4ab7210 */ /* 0x080fe20007f5e0ff */
[----:B------:R-:W-:Y:S01]  /*25c0*/  UIADD3.64 UR14, UR10, 0x4, URZ ;  /* 0x000000040a0e7897 */ /* 0x000fe2000fffe03f */
[----:B------:R-:W-:-:S02]  /*25d0*/  IADD3 R178, P3, R181, R30, RZ ;  /* 0x0000001eb5b27210 */ /* 0x000fc40007f7e0ff */
[----:B------:R-:W-:Y:S02]  /*25e0*/  LEA.HI.X.SX32 R180, R180, R32, 0x1, P2 ;  /* 0x00000020b4b47211 */ /* 0x000fe400010f0eff */
[----:B0-----:R-:W-:Y:S02]  /*25f0*/  IADD3 R165, P1, R27, R30, RZ ;  /* 0x0000001e1ba57210 */ /* 0x001fe40007f3e0ff */
[----:B------:R-:W-:Y:S02]  /*2600*/  LEA.HI.X.SX32 R181, R181, R32, 0x1, P3 ;  /* 0x00000020b5b57211 */ /* 0x000fe400018f0eff */
[-C--:B------:R-:W-:Y:S01]  /*2610*/  IADD3 R190, P2, R189, R30.reuse, RZ ;  /* 0x0000001ebdbe7210 */ /* 0x080fe20007f5e0ff */
[----:B------:R0:W-:Y:S01]  /*2620*/  STL [R1+0x4c], R165 ;  /* 0x00004ca501007387 */ /* 0x0001e20000100800 */
[-C--:B------:R-:W-:Y:S02]  /*2630*/  IADD3 R192, P3, R191, R30.reuse, RZ ;  /* 0x0000001ebfc07210 */ /* 0x080fe40007f7e0ff */
[----:B------:R-:W-:-:S02]  /*2640*/  IADD3 R231, P4, R24, R30, RZ ;  /* 0x0000001e18e77210 */ /* 0x000fc40007f9e0ff */
[-C--:B------:R-:W-:Y:S02]  /*2650*/  LEA.HI.X.SX32 R189, R189, R32.reuse, 0x1, P2 ;  /* 0x00000020bdbd7211 */ /* 0x080fe400010f0eff */
[----:B------:R-:W-:Y:S02]  /*2660*/  LEA.HI.X.SX32 R191, R191, R32, 0x1, P3 ;  /* 0x00000020bfbf7211 */ /* 0x000fe400018f0eff */
[----:B------:R-:W-:Y:S02]  /*2670*/  IADD3 R205, P2, R203, R30, RZ ;  /* 0x0000001ecbcd7210 */ /* 0x000fe40007f5e0ff */
[----:B0-----:R-:W-:Y:S02]  /*2680*/  LEA.HI.X.SX32 R165, R25, R32, 0x1, P5 ;  /* 0x0000002019a57211 */ /* 0x001fe400028f0eff */
[----:B------:R-:W-:Y:S02]  /*2690*/  IADD3 R209, P3, R207, R30, RZ ;  /* 0x0000001ecfd17210 */ /* 0x000fe40007f7e0ff */
[-C--:B------:R-:W-:Y:S01]  /*26a0*/  LEA.HI.X.SX32 R229, R24, R32.reuse, 0x1, P4 ;  /* 0x0000002018e57211 */ /* 0x080fe200020f0eff */
[----:B------:R0:W-:Y:S01]  /*26b0*/  STL [R1+0x8], R165 ;  /* 0x000008a501007387 */ /* 0x0001e20000100800 */
[----:B------:R-:W-:Y:S01]  /*26c0*/  IMAD R24, R34, 0x4, R235 ;  /* 0x0000000422187824 */ /* 0x000fe200078e02eb */
[----:B------:R-:W-:-:S02]  /*26d0*/  LEA.HI.X.SX32 R203, R203, R32, 0x1, P2 ;  /* 0x00000020cbcb7211 */ /* 0x000fc400010f0eff */
[----:B------:R-:W-:Y:S01]  /*26e0*/  LEA.HI.X.SX32 R207, R207, R32, 0x1, P3 ;  /* 0x00000020cfcf7211 */ /* 0x000fe200018f0eff */
[----:B------:R-:W-:Y:S01]  /*26f0*/  IMAD R25, R34, 0x8, R24 ;  /* 0x0000000822197824 */ /* 0x000fe200078e0218 */
[-C--:B------:R-:W-:Y:S02]  /*2700*/  IADD3 R221, P2, R219, R30.reuse, RZ ;  /* 0x0000001edbdd7210 */ /* 0x080fe40007f5e0ff */
[----:B------:R-:W-:Y:S02]  /*2710*/  IADD3 R225, P3, R223, R30, RZ ;  /* 0x0000001edfe17210 */ /* 0x000fe40007f7e0ff */
[----:B0-----:R-:W-:Y:S02]  /*2720*/  LEA.HI.X.SX32 R165, R27, R32, 0x1, P1 ;  /* 0x000000201ba57211 */ /* 0x001fe400008f0eff */
[C---:B------:R-:W-:Y:S02]  /*2730*/  IADD3 R170, P1, R179.reuse, R30, RZ ;  /* 0x0000001eb3aa7210 */ /* 0x040fe40007f3e0ff */
[-C--:B------:R-:W-:Y:S01]  /*2740*/  LEA.HI.X.SX32 R166, R26, R32.reuse, 0x1, P6 ;  /* 0x000000201aa67211 */ /* 0x080fe200030f0eff */
[----:B------:R-:W-:Y:S01]  /*2750*/  IMAD R26, R34, 0x4, R25 ;  /* 0x00000004221a7824 */ /* 0x000fe200078e0219 */
[----:B------:R-:W-:-:S02]  /*2760*/  LEA.HI.X.SX32 R179, R179, R32, 0x1, P1 ;  /* 0x00000020b3b37211 */ /* 0x000fc400008f0eff */
[----:B------:R-:W-:Y:S01]  /*2770*/  IADD3 R182, P1, R183, R30, RZ ;  /* 0x0000001eb7b67210 */ /* 0x000fe20007f3e0ff */
[----:B------:R0:W-:Y:S01]  /*2780*/  STL [R1+0x28], R166 ;  /* 0x000028a601007387 */ /* 0x0001e20000100800 */
[-C--:B------:R-:W-:Y:S01]  /*2790*/  LEA.HI.X.SX32 R219, R219, R32.reuse, 0x1, P2 ;  /* 0x00000020dbdb7211 */ /* 0x080fe200010f0eff */
[C---:B------:R-:W-:Y:S01]  /*27a0*/  IMAD R27, R34.reuse, 0x4, R26 ;  /* 0x00000004221b7824 */ /* 0x040fe200078e021a */
[----:B------:R-:W-:Y:S01]  /*27b0*/  LEA.HI.X.SX32 R183, R183, R32, 0x1, P1 ;  /* 0x00000020b7b77211 */ /* 0x000fe200008f0eff */
[----:B------:R1:W-:Y:S01]  /*27c0*/  STL [R1+0x48], R165 ;  /* 0x000048a501007387 */ /* 0x0003e20000100800 */
[----:B------:R-:W-:Y:S01]  /*27d0*/  IADD3 R197, P1, R195, R30, RZ ;  /* 0x0000001ec3c57210 */ /* 0x000fe20007f3e0ff */
[C---:B------:R-:W-:Y:S01]  /*27e0*/  IMAD R28, R34.reuse, 0x8, R27 ;  /* 0x00000008221c7824 */ /* 0x040fe200078e021b */
[-C--:B------:R-:W-:Y:S02]  /*27f0*/  LEA.HI.X.SX32 R223, R223, R32.reuse, 0x1, P3 ;  /* 0x00000020dfdf7211 */ /* 0x080fe400018f0eff */
[----:B------:R-:W-:Y:S01]  /*2800*/  LEA.HI.X.SX32 R195, R195, R32, 0x1, P1 ;  /* 0x00000020c3c37211 */ /* 0x000fe200008f0eff */
[----:B------:R-:W-:Y:S01]  /*2810*/  IMAD R29, R34, 0x4, R28 ;  /* 0x00000004221d7824 */ /* 0x000fe200078e021c */
[----:B------:R-:W-:-:S02]  /*2820*/  IADD3 R213, P1, R211, R30, RZ ;  /* 0x0000001ed3d57210 */ /* 0x000fc40007f3e0ff */
[----:B------:R-:W-:Y:S02]  /*2830*/  IADD3 R234, P2, R233, R30, RZ ;  /* 0x0000001ee9ea7210 */ /* 0x000fe40007f5e0ff */
[----:B------:R-:W-:Y:S02]  /*2840*/  LEA.HI.X.SX32 R211, R211, R32, 0x1, P1 ;  /* 0x00000020d3d37211 */ /* 0x000fe400008f0eff */
[-C--:B------:R-:W-:Y:S02]  /*2850*/  IADD3 R228, P1, R227, R30.reuse, RZ ;  /* 0x0000001ee3e47210 */ /* 0x080fe40007f3e0ff */
[----:B------:R-:W-:Y:S02]  /*2860*/  IADD3 R252, P3, R235, R30, RZ ;  /* 0x0000001eebfc7210 */ /* 0x000fe40007f7e0ff */
[-C--:B------:R-:W-:Y:S02]  /*2870*/  LEA.HI.X.SX32 R227, R227, R32.reuse, 0x1, P1 ;  /* 0x00000020e3e37211 */ /* 0x080fe400008f0eff */
[----:B------:R-:W-:-:S02]  /*2880*/  LEA.HI.X.SX32 R233, R233, R32, 0x1, P2 ;  /* 0x00000020e9e97211 */ /* 0x000fc400010f0eff */
[----:B------:R-:W-:Y:S02]  /*2890*/  IADD3 R172, P1, R24, R30, RZ ;  /* 0x0000001e18ac7210 */ /* 0x000fe40007f3e0ff */
[----:B------:R-:W-:Y:S02]  /*28a0*/  LEA.HI.X.SX32 R235, R235, R32, 0x1, P3 ;  /* 0x00000020ebeb7211 */ /* 0x000fe400018f0eff */
[-C--:B0-----:R-:W-:Y:S01]  /*28b0*/  IADD3 R166, P2, R25, R30.reuse, RZ ;  /* 0x0000001e19a67210 */ /* 0x081fe20007f5e0ff */
[----:B------:R0:W-:Y:S01]  /*28c0*/  STL [R1+0x4], R172 ;  /* 0x000004ac01007387 */ /* 0x0001e20000100800 */
[----:B-1----:R-:W-:-:S03]  /*28d0*/  IADD3 R165, P3, R26, R30, RZ ;  /* 0x0000001e1aa57210 */ /* 0x002fc60007f7e0ff */
[----:B------:R1:W-:Y:S04]  /*28e0*/  STL [R1+0x14], R166 ;  /* 0x000014a601007387 */ /* 0x0003e80000100800 */
[----:B------:R2:W-:Y:S01]  /*28f0*/  STL [R1+0x1c], R165 ;  /* 0x00001ca501007387 */ /* 0x0005e20000100800 */
[-C--:B0-----:R-:W-:Y:S01]  /*2900*/  LEA.HI.X.SX32 R172, R24, R32.reuse, 0x1, P1 ;  /* 0x0000002018ac7211 */ /* 0x081fe200008f0eff */
[----:B------:R-:W-:Y:S01]  /*2910*/  IMAD R24, R34, 0x4, R29 ;  /* 0x0000000422187824 */ /* 0x000fe200078e021d */
[----:B------:R-:W-:Y:S02]  /*2920*/  CS2R R34, SRZ ;  /* 0x0000000000227805 */ /* 0x000fe4000001ff00 */
[-C--:B-1----:R-:W-:Y:S01]  /*2930*/  LEA.HI.X.SX32 R166, R25, R32.reuse, 0x1, P2 ;  /* 0x0000002019a67211 */ /* 0x082fe200010f0eff */
[----:B------:R0:W-:Y:S01]  /*2940*/  STL [R1], R172 ;  /* 0x000000ac01007387 */ /* 0x0001e20000100800 */
[----:B--2---:R-:W-:-:S03]  /*2950*/  LEA.HI.X.SX32 R165, R26, R32, 0x1, P3 ;  /* 0x000000201aa57211 */ /* 0x004fc600018f0eff */
[----:B------:R1:W-:Y:S04]  /*2960*/  STL [R1+0x10], R166 ;  /* 0x000010a601007387 */ /* 0x0003e80000100800 */
[----:B------:R2:W-:Y:S01]  /*2970*/  STL [R1+0x18], R165 ;  /* 0x000018a501007387 */ /* 0x0005e20000100800 */
[-C--:B0-----:R-:W-:Y:S02]  /*2980*/  IADD3 R172, P3, R29, R30.reuse, RZ ;  /* 0x0000001e1dac7210 */ /* 0x081fe40007f7e0ff */
[-C--:B-1----:R-:W-:Y:S02]  /*2990*/  IADD3 R166, P1, R27, R30.reuse, RZ ;  /* 0x0000001e1ba67210 */ /* 0x082fe40007f3e0ff */
[----:B--2---:R-:W-:-:S03]  /*29a0*/  IADD3 R165, P2, R28, R30, RZ ;  /* 0x0000001e1ca57210 */ /* 0x004fc60007f5e0ff */
[----:B------:R0:W-:Y:S04]  /*29b0*/  STL [R1+0x24], R166 ;  /* 0x000024a601007387 */ /* 0x0001e80000100800 */
[----:B------:R1:W-:Y:S04]  /*29c0*/  STL [R1+0x34], R165 ;  /* 0x000034a501007387 */ /* 0x0003e80000100800 */
[----:B------:R2:W-:Y:S01]  /*29d0*/  STL [R1+0x3c], R172 ;  /* 0x00003cac01007387 */ /* 0x0005e20000100800 */
[----:B0-----:R-:W-:Y:S02]  /*29e0*/  IADD3 R166, P4, R24, R30, RZ ;  /* 0x0000001e18a67210 */ /* 0x001fe40007f9e0ff */
[----:B------:R-:W-:-:S02]  /*29f0*/  CS2R R30, SRZ ;  /* 0x00000000001e7805 */ /* 0x000fc4000001ff00 */
[-C--:B-1----:R-:W-:Y:S01]  /*2a00*/  LEA.HI.X.SX32 R165, R27, R32.reuse, 0x1, P1 ;  /* 0x000000201ba57211 */ /* 0x082fe200008f0eff */
[----:B------:R0:W-:Y:S01]  /*2a10*/  STL [R1+0x44], R166 ;  /* 0x000044a601007387 */ /* 0x0001e20000100800 */
[----:B------:R-:W-:Y:S02]  /*2a20*/  LOP3.LUT P1, RZ, R173, 0x1, RZ, 0xc0, !PT ;  /* 0x00000001adff7812 */ /* 0x000fe4000782c0ff */
[----:B------:R-:W-:Y:S02]  /*2a30*/  CS2R R26, SRZ ;  /* 0x00000000001a7805 */ /* 0x000fe4000001ff00 */
[-C--:B--2---:R-:W-:Y:S01]  /*2a40*/  LEA.HI.X.SX32 R172, R28, R32.reuse, 0x1, P2 ;  /* 0x000000201cac7211 */ /* 0x084fe200010f0eff */
[----:B------:R1:W-:Y:S04]  /*2a50*/  STL [R1+0x20], R165 ;  /* 0x000020a501007387 */ /* 0x0003e80000100800 */
[----:B------:R-:W-:Y:S01]  /*2a60*/  STL [R1+0x30], R172 ;  /* 0x000030ac01007387 */ /* 0x000fe20000100800 */
[----:B0-----:R-:W-:-:S02]  /*2a70*/  LEA.HI.X.SX32 R166, R29, R32, 0x1, P3 ;  /* 0x000000201da67211 */ /* 0x001fc400018f0eff */
[----:B------:R-:W-:Y:S02]  /*2a80*/  CS2R R28, SRZ ;  /* 0x00000000001c7805 */ /* 0x000fe4000001ff00 */
[----:B-1----:R-:W-:Y:S01]  /*2a90*/  LEA.HI.X.SX32 R165, R24, R32, 0x1, P4 ;  /* 0x0000002018a57211 */ /* 0x002fe200020f0eff */
[----:B------:R0:W-:Y:S01]  /*2aa0*/  STL [R1+0x38], R166 ;  /* 0x000038a601007387 */ /* 0x0001e20000100800 */
[----:B------:R-:W-:Y:S02]  /*2ab0*/  CS2R R24, SRZ ;  /* 0x0000000000187805 */ /* 0x000fe4000001ff00 */
[----:B------:R-:W-:Y:S01]  /*2ac0*/  CS2R R32, SRZ ;  /* 0x0000000000207805 */ /* 0x000fe2000001ff00 */
[----:B------:R1:W-:Y:S01]  /*2ad0*/  STL [R1+0x40], R165 ;  /* 0x000040a501007387 */ /* 0x0003e20000100800 */
[----:B0-----:R-:W-:Y:S02]  /*2ae0*/  IMAD.MOV.U32 R166, RZ, RZ, 0x3f800000 ;  /* 0x3f800000ffa67424 */ /* 0x001fe400078e00ff */
[----:B-1----:R-:W-:-:S07]  /*2af0*/  IMAD.MOV.U32 R165, RZ, RZ, 0x3f800000 ;  /* 0x3f800000ffa57424 */ /* 0x002fce00078e00ff */
.L_x_1:
[----:B------:R-:W-:Y:S01]  /*2b00*/  SHF.R.S32.HI R96, RZ, 0x1f, R185 ;  /* 0x0000001fff607819 */ /* 0x000fe200000114b9 */
[----:B------:R-:W2:Y:S01]  /*2b10*/  LDL R238, [R1+0x4] ;  /* 0x0000040001ee7983 */ /* 0x000ea20000100800 */
[C---:B------:R-:W-:Y:S02]  /*2b20*/  IADD3 R92, P2, R185.reuse, R164, RZ ;  /* 0x000000a4b95c7210 */ /* 0x040fe40007f5e0ff */
[C---:B------:R-:W-:Y:S01]  /*2b30*/  IADD3 R90, P3, R185.reuse, R163, RZ ;  /* 0x000000a3b95a7210 */ /* 0x040fe20007f7e0ff */
[----:B------:R-:W3:Y:S02]  /*2b40*/  LDL R236, [R1] ;  /* 0x0000000001ec7983 */ /* 0x000ee40000100800 */
[C---:B------:R-:W-:Y:S01]  /*2b50*/  IMAD.X R93, R96.reuse, 0x1, R162, P2 ;  /* 0x00000001605d7824 */ /* 0x040fe200010e06a2 */
[C---:B------:R-:W-:Y:S01]  /*2b60*/  IADD3 R88, P2, R185.reuse, R161, RZ ;  /* 0x000000a1b9587210 */ /* 0x040fe20007f5e0ff */
[C---:B------:R-:W-:Y:S01]  /*2b70*/  IMAD.X R91, R96.reuse, 0x1, R159, P3 ;  /* 0x00000001605b7824 */ /* 0x040fe200018e069f */
[----:B------:R-:W4:Y:S03]  /*2b80*/  LDL R242, [R1+0xc] ;  /* 0x00000c0001f27983 */ /* 0x000f260000100800 */
[----:B------:R-:W-:Y:S01]  /*2b90*/  IMAD.X R89, R96, 0x1, R158, P2 ;  /* 0x0000000160597824 */ /* 0x000fe200010e069e */
[----:B------:R0:W5:Y:S04]  /*2ba0*/  LDG.E.U8 R97, desc[UR24][R92.64] ;  /* 0x000000185c617981 */ /* 0x000168000c1e1100 */
[----:B------:R1:W2:Y:S04]  /*2bb0*/  LDG.E.U8 R98, desc[UR24][R90.64] ;  /* 0x000000185a627981 */ /* 0x0002a8000c1e1100 */
[----:B------:R1:W3:Y:S01]  /*2bc0*/  LDG.E.U8 R99, desc[UR24][R88.64] ;  /* 0x0000001858637981 */ /* 0x0002e2000c1e1100 */
[----:B0-----:R-:W-:-:S03]  /*2bd0*/  IADD3 R92, P3, R185, R160, RZ ;  /* 0x000000a0b95c7210 */ /* 0x001fc60007f7e0ff */
[----:B------:R-:W4:Y:S01]  /*2be0*/  LDL R240, [R1+0x8] ;  /* 0x0000080001f07983 */ /* 0x000f220000100800 */
[C---:B-1----:R-:W-:Y:S01]  /*2bf0*/  IADD3 R90, P2, R185.reuse, R156, RZ ;  /* 0x0000009cb95a7210 */ /* 0x042fe20007f5e0ff */
[C---:B------:R-:W-:Y:S02]  /*2c00*/  IMAD.X R93, R96.reuse, 0x1, R157, P3 ;  /* 0x00000001605d7824 */ /* 0x040fe400018e069d */
[----:B------:R-:W4:Y:S01]  /*2c10*/  LDL R241, [R1+0x14] ;  /* 0x0000140001f17983 */ /* 0x000f220000100800 */
[----:B------:R-:W-:Y:S01]  /*2c20*/  IADD3 R88, P3, R185, R155, RZ ;  /* 0x0000009bb9587210 */ /* 0x000fe20007f7e0ff */
[C---:B------:R-:W-:Y:S02]  /*2c30*/  IMAD.X R91, R96.reuse, 0x1, R153, P2 ;  /* 0x00000001605b7824 */ /* 0x040fe400010e0699 */
[----:B------:R0:W4:Y:S02]  /*2c40*/  LDG.E.U8 R100, desc[UR24][R92.64] ;  /* 0x000000185c647981 */ /* 0x000124000c1e1100 */
[----:B------:R-:W-:-:S02]  /*2c50*/  IMAD.X R89, R96, 0x1, R152, P3 ;  /* 0x0000000160597824 */ /* 0x000fc400018e0698 */
[----:B------:R1:W2:Y:S04]  /*2c60*/  LDG.E.U8 R101, desc[UR24][R90.64] ;  /* 0x000000185a657981 */ /* 0x0002a8000c1e1100 */
[----:B------:R1:W3:Y:S01]  /*2c70*/  LDG.E.U8 R102, desc[UR24][R88.64] ;  /* 0x0000001858667981 */ /* 0x0002e2000c1e1100 */
[C---:B0-----:R-:W-:Y:S01]  /*2c80*/  IADD3 R92, P2, R185.reuse, R154, RZ ;  /* 0x0000009ab95c7210 */ /* 0x041fe20007f5e0ff */
[----:B------:R-:W0:Y:S01]  /*2c90*/  S2R R250, SR_TID.X ;  /* 0x0000000000fa7919 */ /* 0x000e220000002100 */
[----:B-1----:R-:W-:-:S03]  /*2ca0*/  IADD3 R90, P3, R185, R150, RZ ;  /* 0x00000096b95a7210 */ /* 0x002fc60007f7e0ff */
[C---:B------:R-:W-:Y:S01]  /*2cb0*/  IMAD.X R93, R96.reuse, 0x1, R151, P2 ;  /* 0x00000001605d7824 */ /* 0x040fe200010e0697 */
[----:B------:R-:W-:Y:S01]  /*2cc0*/  SEL R193, RZ, 0x90, !P0 ;  /* 0x00000090ffc17807 */ /* 0x000fe20004000000 */
[----:B------:R-:W-:Y:S01]  /*2cd0*/  USHF.L.U32 UR8, UR32, 0x7, URZ ;  /* 0x0000000720087899 */ /* 0x000fe2000800063f */
[C---:B------:R-:W-:Y:S01]  /*2ce0*/  IADD3 R88, P2, R185.reuse, R149, RZ ;  /* 0x00000095b9587210 */ /* 0x040fe20007f5e0ff */
[C---:B------:R-:W-:Y:S01]  /*2cf0*/  IMAD.X R91, R96.reuse, 0x1, R147, P3 ;  /* 0x00000001605b7824 */ /* 0x040fe200018e0693 */
[----:B------:R1:W4:Y:S03]  /*2d00*/  LDG.E.U8 R103, desc[UR24][R92.64] ;  /* 0x000000185c677981 */ /* 0x000326000c1e1100 */
[C---:B------:R-:W-:Y:S01]  /*2d10*/  IMAD.X R89, R96.reuse, 0x1, R146, P2 ;  /* 0x0000000160597824 */ /* 0x040fe200010e0692 */
[----:B------:R1:W4:Y:S04]  /*2d20*/  LDG.E.U8 R104, desc[UR24][R90.64] ;  /* 0x000000185a687981 */ /* 0x000328000c1e1100 */
[----:B------:R0:W3:Y:S01]  /*2d30*/  LDG.E.U8 R105, desc[UR24][R88.64] ;  /* 0x0000001858697981 */ /* 0x0000e2000c1e1100 */
[C---:B-1----:R-:W-:Y:S01]  /*2d40*/  IADD3 R92, P3, R185.reuse, R148, RZ ;  /* 0x00000094b95c7210 */ /* 0x042fe20007f7e0ff */
[----:B------:R-:W-:Y:S01]  /*2d50*/  UMOV UR22, UR4 ;  /* 0x0000000400167c82 */ /* 0x000fe20008000000 */
[----:B------:R-:W-:Y:S01]  /*2d60*/  UMOV UR23, 0x40000040 ;  /* 0x4000004000177882 */ /* 0x000fe20000000000 */
[----:B------:R-:W-:Y:S01]  /*2d70*/  UMOV UR21, 0x40000040 ;  /* 0x4000004000157882 */ /* 0x000fe20000000000 */
[C---:B------:R-:W-:Y:S01]  /*2d80*/  IADD3 R90, P2, R185.reuse, R144, RZ ;  /* 0x00000090b95a7210 */ /* 0x040fe20007f5e0ff */
[C---:B------:R-:W-:Y:S01]  /*2d90*/  IMAD.X R93, R96.reuse, 0x1, R145, P3 ;  /* 0x00000001605d7824 */ /* 0x040fe200018e0691 */
[----:B------:R-:W-:Y:S01]  /*2da0*/  USHF.R.S32.HI UR12, URZ, 0x1f, UR6 ;  /* 0x0000001f3f0c7899 */ /* 0x000fe20008011406 */
[----:B------:R-:W4:Y:S01]  /*2db0*/  LDL R251, [R1+0x1c] ;  /* 0x00001c0001fb7983 */ /* 0x000f220000100800 */
[----:B0-----:R-:W-:Y:S01]  /*2dc0*/  IADD3 R88, P3, R185, R143, RZ ;  /* 0x0000008fb9587210 */ /* 0x001fe20007f7e0ff */
[----:B------:R-:W-:-:S02]  /*2dd0*/  IMAD.X R91, R96, 0x1, R141, P2 ;  /* 0x00000001605b7824 */ /* 0x000fc400010e068d */
[----:B------:R0:W4:Y:S02]  /*2de0*/  LDG.E.U8 R106, desc[UR24][R92.64] ;  /* 0x000000185c6a7981 */ /* 0x000124000c1e1100 */
[----:B------:R-:W-:Y:S02]  /*2df0*/  IMAD.X R89, R96, 0x1, R140, P3 ;  /* 0x0000000160597824 */ /* 0x000fe400018e068c */
[----:B------:R1:W4:Y:S04]  /*2e00*/  LDG.E.U8 R107, desc[UR24][R90.64] ;  /* 0x000000185a6b7981 */ /* 0x000328000c1e1100 */
[----:B------:R1:W4:Y:S01]  /*2e10*/  LDG.E.U8 R108, desc[UR24][R88.64] ;  /* 0x00000018586c7981 */ /* 0x000322000c1e1100 */
        /* <DEDUP_REMOVED lines=36> */
[----:B------:R-:W-:Y:S01]  /*3060*/  IMAD.X R93, R96, 0x1, R19, P3 ;  /* 0x00000001605d7824 */ /* 0x000fe200018e0613 */
[----:B------:R-:W-:-:S03]  /*3070*/  IADD3 R88, P2, R185, R120, RZ ;  /* 0x00000078b9587210 */ /* 0x000fc60007f5e0ff */
[C---:B------:R-:W-:Y:S01]  /*3080*/  IMAD.X R91, R96.reuse, 0x1, R8, P4 ;  /* 0x00000001605b7824 */ /* 0x040fe200020e0608 */
[----:B------:R0:W4:Y:S01]  /*3090*/  LDG.E.U8 R118, desc[UR24][R92.64] ;  /* 0x000000185c767981 */ /* 0x000122000c1e1100 */
[----:B------:R-:W-:-:S03]  /*30a0*/  IMAD.X R89, R96, 0x1, R21, P2 ;  /* 0x0000000160597824 */ /* 0x000fc600010e0615 */
[----:B------:R1:W4:Y:S04]  /*30b0*/  LDG.E.U8 R174, desc[UR24][R90.64] ;  /* 0x000000185aae7981 */ /* 0x000328000c1e1100 */
[----:B------:R1:W4:Y:S01]  /*30c0*/  LDG.E.U8 R117, desc[UR24][R88.64] ;  /* 0x0000001858757981 */ /* 0x000322000c1e1100 */
[C---:B0-----:R-:W-:Y:S02]  /*30d0*/  IADD3 R92, P3, R185.reuse, R18, RZ ;  /* 0x00000012b95c7210 */ /* 0x041fe40007f7e0ff */
[----:B-1----:R-:W-:-:S03]  /*30e0*/  IADD3 R90, P4, R185, R11, RZ ;  /* 0x0000000bb95a7210 */ /* 0x002fc60007f9e0ff */
[C---:B------:R-:W-:Y:S01]  /*30f0*/  IMAD.X R93, R96.reuse, 0x1, R15, P3 ;  /* 0x00000001605d7824 */ /* 0x040fe200018e060f */
[C---:B------:R-:W-:Y:S02]  /*3100*/  IADD3 R94, P3, R185.reuse, R10, RZ ;  /* 0x0000000ab95e7210 */ /* 0x040fe40007f7e0ff */
[C---:B------:R-:W-:Y:S01]  /*3110*/  IADD3 R88, P2, R185.reuse, R17, RZ ;  /* 0x00000011b9587210 */ /* 0x040fe20007f5e0ff */
[C---:B------:R-:W-:Y:S01]  /*3120*/  IMAD.X R91, R96.reuse, 0x1, R7, P4 ;  /* 0x00000001605b7824 */ /* 0x040fe200020e0607 */
[----:B------:R0:W4:Y:S01]  /*3130*/  LDG.E.U8 R119, desc[UR24][R92.64] ;  /* 0x000000185c777981 */ /* 0x000122000c1e1100 */
[C---:B------:R-:W-:Y:S02]  /*3140*/  IMAD.X R95, R96.reuse, 0x1, R6, P3 ;  /* 0x00000001605f7824 */ /* 0x040fe400018e0606 */
[----:B------:R-:W-:Y:S01]  /*3150*/  IMAD.X R89, R96, 0x1, R14, P2 ;  /* 0x0000000160597824 */ /* 0x000fe200010e060e */
[----:B------:R1:W4:Y:S04]  /*3160*/  LDG.E.U8 R237, desc[UR24][R90.64] ;  /* 0x000000185aed7981 */ /* 0x000328000c1e1100 */
[----:B------:R1:W4:Y:S01]  /*3170*/  LDG.E.U8 R176, desc[UR24][R88.64] ;  /* 0x0000001858b07981 */ /* 0x000322000c1e1100 */
[----:B0-----:R-:W-:-:S03]  /*3180*/  IADD3 R92, P2, R185, R126, RZ ;  /* 0x0000007eb95c7210 */ /* 0x001fc60007f5e0ff */
[----:B------:R0:W4:Y:S01]  /*3190*/  LDG.E.U8 R196, desc[UR24][R94.64] ;  /* 0x000000185ec47981 */ /* 0x000122000c1e1100 */
[C---:B-1----:R-:W-:Y:S01]  /*31a0*/  IADD3 R90, P3, R185.reuse, R23, RZ ;  /* 0x00000017b95a7210 */ /* 0x042fe20007f7e0ff */
[----:B------:R-:W-:Y:S01]  /*31b0*/  IMAD.X R93, R96, 0x1, R123, P2 ;  /* 0x00000001605d7824 */ /* 0x000fe200010e067b */
[----:B------:R-:W-:-:S03]  /*31c0*/  IADD3 R88, P4, R185, R16, RZ ;  /* 0x00000010b9587210 */ /* 0x000fc60007f9e0ff */
[C---:B------:R-:W-:Y:S01]  /*31d0*/  IMAD.X R91, R96.reuse, 0x1, R20, P3 ;  /* 0x00000001605b7824 */ /* 0x040fe200018e0614 */
[----:B------:R-:W4:Y:S01]  /*31e0*/  LDG.E.U8 R173, desc[UR24][R92.64] ;  /* 0x000000185cad7981 */ /* 0x000f22000c1e1100 */
[----:B0-----:R-:W-:Y:S01]  /*31f0*/  IADD3 R94, P2, R185, R9, RZ ;  /* 0x00000009b95e7210 */ /* 0x001fe20007f5e0ff */
[C---:B------:R-:W-:Y:S02]  /*3200*/  IMAD.X R89, R96.reuse, 0x1, R13, P4 ;  /* 0x0000000160597824 */ /* 0x040fe400020e060d */
[----:B------:R-:W4:Y:S02]  /*3210*/  LDG.E.U8 R175, desc[UR24][R90.64] ;  /* 0x000000185aaf7981 */ /* 0x000f24000c1e1100 */
[----:B------:R-:W-:Y:S02]  /*3220*/  IMAD.X R95, R96, 0x1, R5, P2 ;  /* 0x00000001605f7824 */ /* 0x000fe400010e0605 */
[----:B------:R0:W4:Y:S04]  /*3230*/  LDG.E.U8 R177, desc[UR24][R88.64] ;  /* 0x0000001858b17981 */ /* 0x000128000c1e1100 */
[----:B------:R-:W4:Y:S01]  /*3240*/  LDG.E.U8 R198, desc[UR24][R94.64] ;  /* 0x000000185ec67981 */ /* 0x000f22000c1e1100 */
[----:B------:R-:W-:Y:S01]  /*3250*/  LOP3.LUT R193, R193, 0x7f, R250, 0x78, !PT ;  /* 0x0000007fc1c17812 */ /* 0x000fe200078e78fa */
[----:B------:R-:W-:Y:S03]  /*3260*/  BAR.SYNC.DEFER_BLOCKING 0x0 ;  /* 0x0000000000007b1d */ /* 0x000fe60000010000 */
[----:B------:R-:W-:-:S02]  /*3270*/  LOP3.LUT R194, R193, 0x20, RZ, 0x3c, !PT ;  /* 0x00000020c1c27812 */ /* 0x000fc400078e3cff */
[C---:B0-----:R-:W-:Y:S02]  /*3280*/  LOP3.LUT R88, R193.reuse, 0x40, RZ, 0x3c, !PT ;  /* 0x00000040c1587812 */ /* 0x041fe400078e3cff */
[----:B------:R-:W-:Y:S01]  /*3290*/  LOP3.LUT R239, R193, 0x60, RZ, 0x3c, !PT ;  /* 0x00000060c1ef7812 */ /* 0x000fe200078e3cff */
[----:B------:R-:W-:-:S04]  /*32a0*/  ULOP3.LUT UR8, UR8, 0x200, URZ, 0xc0, !UPT ;  /* 0x0000020008087892 */ /* 0x000fc8000f8ec03f */
[----:B------:R-:W-:-:S04]  /*32b0*/  ULEA.HI UR8, UR19, UR8, URZ, 0x1c ;  /* 0x0000000813087291 */ /* 0x000fc8000f8fe03f */
[----:B------:R-:W-:Y:S01]  /*32c0*/  ULOP3.LUT UR20, UR8, 0x3fff, URZ, 0xc0, !UPT ;  /* 0x00003fff08147892 */ /* 0x000fe2000f8ec03f */
[C---:B------:R-:W-:Y:S02]  /*32d0*/  IADD3 RZ, P2, R4.reuse, UR6, RZ ;  /* 0x0000000604ff7c10 */ /* 0x040fe4000ff5e0ff */
[----:B------:R-:W-:Y:S01]  /*32e0*/  UMOV UR8, URZ ;  /* 0x0000003f00087c82 */ /* 0x000fe20008000000 */
[----:B-----5:R-:W-:Y:S04]  /*32f0*/  STS.U8 [R193+UR19+0x4000], R97 ;  /* 0x00400061c1007988 */ /* 0x020fe80008000013 */
[----:B--2---:R-:W-:Y:S04]  /*3300*/  STS.U8 [R193+UR19+0x4400], R101 ;  /* 0x00440065c1007988 */ /* 0x004fe80008000013 */
[----:B---3--:R-:W-:Y:S04]  /*3310*/  STS.U8 [R193+UR19+0x4800], R105 ;  /* 0x00480069c1007988 */ /* 0x008fe80008000013 */
[----:B----4-:R-:W-:Y:S04]  /*3320*/  STS.U8 [R193+UR19+0x4c00], R109 ;  /* 0x004c006dc1007988 */ /* 0x010fe80008000013 */
[----:B------:R-:W-:Y:S04]  /*3330*/  STS.U8 [R193+UR19+0x5000], R112 ;  /* 0x00500070c1007988 */ /* 0x000fe80008000013 */
[----:B------:R-:W-:Y:S04]  /*3340*/  STS.U8 [R193+UR19+0x5400], R116 ;  /* 0x00540074c1007988 */ /* 0x000fe80008000013 */
[----:B------:R-:W-:Y:S04]  /*3350*/  STS.U8 [R193+UR19+0x5800], R118 ;  /* 0x00580076c1007988 */ /* 0x000fe80008000013 */
[----:B------:R0:W-:Y:S04]  /*3360*/  STS.U8 [R193+UR19+0x5c00], R174 ;  /* 0x005c00aec1007988 */ /* 0x0001e80008000013 */
[----:B------:R-:W-:Y:S04]  /*3370*/  STS.U8 [R194+UR19+0x4100], R98 ;  /* 0x00410062c2007988 */ /* 0x000fe80008000013 */
        /* <DEDUP_REMOVED lines=22> */
[----:B------:R3:W-:Y:S01]  /*34e0*/  STS.U8 [R239+UR19+0x5f00], R198 ;  /* 0x005f00c6ef007988 */ /* 0x0007e20008000013 */
[----:B------:R4:W-:Y:S06]  /*34f0*/  MEMBAR.ALL.CTA ;  /* 0x0000000000007992 */ /* 0x0009ec0000008000 */
[----:B----4-:R-:W4:Y:S01]  /*3500*/  FENCE.VIEW.ASYNC.S ;  /* 0x00000000000073c6 */ /* 0x010f220000000000 */
[----:B0-----:R-:W-:Y:S01]  /*3510*/  VIADD R174, R4, UR6 ;  /* 0x0000000604ae7c36 */ /* 0x001fe20008000000 */
[----:B----4-:R-:W-:Y:S01]  /*3520*/  BAR.SYNC.DEFER_BLOCKING 0x0 ;  /* 0x0000000000007b1d */ /* 0x010fe20000010000 */
[----:B-1----:R-:W-:-:S02]  /*3530*/  IADD3 R176, P3, R167, UR6, RZ ;  /* 0x00000006a7b07c10 */ /* 0x002fc4000ff7e0ff */
[----:B--2---:R-:W-:Y:S02]  /*3540*/  IADD3.X R175, R2, UR12, RZ, P2, !PT ;  /* 0x0000000c02af7c10 */ /* 0x004fe400097fe4ff */
[----:B------:R-:W-:Y:S01]  /*3550*/  IADD3 R172, P2, R170, UR6, RZ ;  /* 0x00000006aaac7c10 */ /* 0x000fe2000ff5e0ff */
[----:B---3--:R-:W2:Y:S01]  /*3560*/  LDL R239, [R1+0x18] ;  /* 0x0000180001ef7983 */ /* 0x008ea20000100800 */
[----:B------:R-:W-:-:S03]  /*3570*/  WARPGROUP.ARRIVE ;  /* 0x00000000000079c5 */ /* 0x000fc60000000000 */
[----:B------:R0:W3:Y:S03]  /*3580*/  LDG.E.U8 R196, desc[UR24][R174.64] ;  /* 0x00000018aec47981 */ /* 0x0000e6000c1e1100 */
[----:B------:R-:W-:Y:S01]  /*3590*/  QGMMA.64x64x32.F32.E4M3.E4M3 R88, gdesc[UR20], RZ, !UPT ;  /* 0x00e00000145879f3 */ /* 0x000fe2000c7008ff */
[----:B------:R-:W-:-:S04]  /*35a0*/  UIADD3 UR20, UP0, UR20, 0x2, URZ ;  /* 0x0000000214147890 */ /* 0x000fc8000ff1e03f */
[----:B------:R-:W-:-:S03]  /*35b0*/  UIADD3.X UR9, UR8, 0x40000040, URZ, UP0, !UPT ;  /* 0x4000004008097890 */ /* 0x000fc600087fe43f */
[----:B------:R-:W-:Y:S01]  /*35c0*/  UMOV UR8, UR20 ;  /* 0x0000001400087c82 */ /* 0x000fe20008000000 */
[----:B------:R-:W-:-:S06]  /*35d0*/  USHF.R.S32.HI UR20, URZ, 0x1f, UR6 ;  /* 0x0000001f3f147899 */ /* 0x000fcc0008011406 */
[----:B------:R-:W-:Y:S02]  /*35e0*/  IADD3.X R177, R168, UR20, RZ, P3, !PT ;  /* 0x00000014a8b17c10 */ /* 0x000fe40009ffe4ff */
[----:B------:R-:W-:Y:S02]  /*35f0*/  IADD3.X R173, R179, UR20, RZ, P2, !PT ;  /* 0x00000014b3ad7c10 */ /* 0x000fe400097fe4ff */
[----:B0-----:R-:W-:Y:S01]  /*3600*/  IADD3 R174, P3, R3, UR6, RZ ;  /* 0x0000000603ae7c10 */ /* 0x001fe2000ff7e0ff */
[----:B------:R0:W4:Y:S03]  /*3610*/  LDG.E.U8 R198, desc[UR24][R176.64] ;  /* 0x00000018b0c67981 */ /* 0x000126000c1e1100 */
[----:B------:R-:W-:Y:S01]  /*3620*/  IADD3.X R175, R0, UR20, RZ, P3, !PT ;  /* 0x0000001400af7c10 */ /* 0x000fe20009ffe4ff */
[----:B------:R1:W5:Y:S04]  /*3630*/  LDG.E.U8 R200, desc[UR24][R172.64] ;  /* 0x00000018acc87981 */ /* 0x000368000c1e1100 */
[----:B------:R1:W4:Y:S01]  /*3640*/  LDG.E.U8 R202, desc[UR24][R174.64] ;  /* 0x00000018aeca7981 */ /* 0x000322000c1e1100 */
[----:B0-----:R-:W-:-:S02]  /*3650*/  IADD3 R176, P2, R171, UR6, RZ ;  /* 0x00000006abb07c10 */ /* 0x001fc4000ff5e0ff */
[----:B-1----:R-:W-:Y:S02]  /*3660*/  IADD3 R172, P3, R178, UR6, RZ ;  /* 0x00000006b2ac7c10 */ /* 0x002fe4000ff7e0ff */
[----:B------:R-:W-:Y:S02]  /*3670*/  IADD3.X R177, R180, UR20, RZ, P2, !PT ;  /* 0x00000014b4b17c10 */ /* 0x000fe400097fe4ff */
[----:B------:R-:W-:Y:S02]  /*3680*/  IADD3.X R173, R181, UR20, RZ, P3, !PT ;  /* 0x00000014b5ad7c10 */ /* 0x000fe40009ffe4ff */
[----:B------:R-:W-:Y:S01]  /*3690*/  IADD3 R174, P2, R182, UR6, RZ ;  /* 0x00000006b6ae7c10 */ /* 0x000fe2000ff5e0ff */
[----:B------:R0:W4:Y:S03]  /*36a0*/  LDG.E.U8 R204, desc[UR24][R176.64] ;  /* 0x00000018b0cc7981 */ /* 0x000126000c1e1100 */
[----:B------:R-:W-:Y:S01]  /*36b0*/  IADD3.X R175, R183, UR20, RZ, P2, !PT ;  /* 0x00000014b7af7c10 */ /* 0x000fe200097fe4ff */
[----:B------:R1:W4:Y:S04]  /*36c0*/  LDG.E.U8 R206, desc[UR24][R172.64] ;  /* 0x00000018acce7981 */ /* 0x000328000c1e1100 */
        /* <DEDUP_REMOVED lines=11> */
[----:B-1----:R-:W-:Y:S01]  /*3780*/  IADD3 R172, P3, R201, UR6, RZ ;  /* 0x00000006c9ac7c10 */ /* 0x002fe2000ff7e0ff */
[----:B------:R-:W-:Y:S01]  /*3790*/  QGMMA.64x64x32.F32.E4M3.E4M3 R88, gdesc[UR8], R88 ;  /* 0x00e00000085879f3 */ /* 0x000fe20008700858 */
        /* <DEDUP_REMOVED lines=21> */
[----:B------:R-:W4:Y:S03]  /*38f0*/  LDG.E.U8 R176, desc[UR24][R176.64] ;  /* 0x00000018b0b07981 */ /* 0x000f26000c1e1100 */
[----:B------:R-:W-:-:S05]  /*3900*/  IADD3.X R175, R227, UR20, RZ, P2, !PT ;  /* 0x00000014e3af7c10 */ /* 0x000fca00097fe4ff */
[----:B------:R-:W4:Y:S04]  /*3910*/  LDG.E.U8 R230, desc[UR24][R174.64] ;  /* 0x00000018aee67981 */ /* 0x000f28000c1e1100 */
[----:B------:R0:W4:Y:S02]  /*3920*/  LDG.E.U8 R177, desc[UR24][R172.64] ;  /* 0x00000018acb17981 */ /* 0x000124000c1e1100 */
[----:B0-----:R-:W-:-:S04]  /*3930*/  IADD3 R172, P2, R231, UR6, RZ ;  /* 0x00000006e7ac7c10 */ /* 0x001fc8000ff5e0ff */
[----:B------:R-:W-:Y:S02]  /*3940*/  IADD3.X R173, R229, UR20, RZ, P2, !PT ;  /* 0x00000014e5ad7c10 */ /* 0x000fe400097fe4ff */
[----:B------:R-:W-:-:S03]  /*3950*/  IADD3 R174, P3, R234, UR6, RZ ;  /* 0x00000006eaae7c10 */ /* 0x000fc6000ff7e0ff */
[----:B------:R0:W4:Y:S01]  /*3960*/  LDG.E.U8 R232, desc[UR24][R172.64] ;  /* 0x00000018ace87981 */ /* 0x000122000c1e1100 */
[----:B------:R-:W-:-:S05]  /*3970*/  IADD3.X R175, R233, UR20, RZ, P3, !PT ;  /* 0x00000014e9af7c10 */ /* 0x000fca0009ffe4ff */
[----:B------:R-:W5:Y:S01]  /*3980*/  LDG.E.U8 R174, desc[UR24][R174.64] ;  /* 0x00000018aeae7981 */ /* 0x000f62000c1e1100 */
[----:B0-----:R-:W-:-:S04]  /*3990*/  IADD3 R172, P2, R252, UR6, RZ ;  /* 0x00000006fcac7c10 */ /* 0x001fc8000ff5e0ff */
[----:B------:R-:W-:-:S05]  /*39a0*/  IADD3.X R173, R235, UR20, RZ, P2, !PT ;  /* 0x00000014ebad7c10 */ /* 0x000fca00097fe4ff */
[----:B------:R0:W4:Y:S02]  /*39b0*/  LDG.E.U8 R175, desc[UR24][R172.64] ;  /* 0x00000018acaf7981 */ /* 0x000124000c1e1100 */
[----:B0-----:R-:W-:Y:S02]  /*39c0*/  IADD3 R172, P2, R238, UR6, RZ ;  /* 0x00000006eeac7c10 */ /* 0x001fe4000ff5e0ff */
[----:B------:R-:W2:Y:S02]  /*39d0*/  LDL R238, [R1+0x10] ;  /* 0x0000100001ee7983 */ /* 0x000ea40000100800 */
[----:B------:R-:W-:-:S05]  /*39e0*/  IADD3.X R173, R236, UR20, RZ, P2, !PT ;  /* 0x00000014ecad7c10 */ /* 0x000fca00097fe4ff */
[----:B------:R0:W4:Y:S02]  /*39f0*/  LDG.E.U8 R236, desc[UR24][R172.64] ;  /* 0x00000018acec7981 */ /* 0x000124000c1e1100 */
[----:B0-----:R-:W-:Y:S02]  /*3a00*/  IADD3 R172, P2, R242, UR6, RZ ;  /* 0x00000006f2ac7c10 */ /* 0x001fe4000ff5e0ff */
[----:B------:R-:W3:Y:S02]  /*3a10*/  LDL R242, [R1+0x30] ;  /* 0x0000300001f27983 */ /* 0x000ee40000100800 */
[----:B------:R-:W-:Y:S02]  /*3a20*/  IADD3.X R173, R240, UR20, RZ, P2, !PT ;  /* 0x00000014f0ad7c10 */ /* 0x000fe400097fe4ff */
[----:B------:R-:W5:Y:S04]  /*3a30*/  LDL R240, [R1+0x20] ;  /* 0x0000200001f07983 */ /* 0x000f680000100800 */
[----:B------:R0:W4:Y:S02]  /*3a40*/  LDG.E.U8 R237, desc[UR24][R172.64] ;  /* 0x00000018aced7981 */ /* 0x000124000c1e1100 */
[----:B0-----:R-:W-:-:S02]  /*3a50*/  IADD3 R172, P2, R241, UR6, RZ ;  /* 0x00000006f1ac7c10 */ /* 0x001fc4000ff5e0ff */
[----:B------:R-:W3:Y:S01]  /*3a60*/  LDL R241, [R1+0x28] ;  /* 0x0000280001f17983 */ /* 0x000ee20000100800 */
[----:B------:R-:W-:-:S09]  /*3a70*/  UIADD3.64 UR28, UR8, 0x2, URZ ;  /* 0x00000002081c7897 */ /* 0x000fd2000fffe03f */
[----:B------:R-:W-:Y:S01]  /*3a80*/  QGMMA.64x64x32.F32.E4M3.E4M3 R88, gdesc[UR28], R88 ;  /* 0x00e000001c5879f3 */ /* 0x000fe20008700858 */
[----:B------:R-:W-:-:S09]  /*3a90*/  UIADD3.64 UR12, UR8, 0x4, URZ ;  /* 0x00000004080c7897 */ /* 0x000fd2000fffe03f */
[----:B------:R-:W-:Y:S01]  /*3aa0*/  QGMMA.64x64x32.F32.E4M3.E4M3 R88, gdesc[UR12], R88, gsb0 ;  /* 0x00e000000c5879f3 */ /* 0x000fe20008000858 */
[----:B--2---:R-:W-:-:S05]  /*3ab0*/  IADD3.X R173, R238, UR20, RZ, P2, !PT ;  /* 0x00000014eead7c10 */ /* 0x004fca00097fe4ff */
[----:B------:R0:W2:Y:S02]  /*3ac0*/  LDG.E.U8 R238, desc[UR24][R172.64] ;  /* 0x00000018acee7981 */ /* 0x0000a4000c1e1100 */
[----:B0-----:R-:W-:-:S04]  /*3ad0*/  IADD3 R172, P2, R251, UR6, RZ ;  /* 0x00000006fbac7c10 */ /* 0x001fc8000ff5e0ff */
[----:B------:R-:W-:-:S05]  /*3ae0*/  IADD3.X R173, R239, UR20, RZ, P2, !PT ;  /* 0x00000014efad7c10 */ /* 0x000fca00097fe4ff */
[----:B------:R0:W2:Y:S02]  /*3af0*/  LDG.E.U8 R239, desc[UR24][R172.64] ;  /* 0x00000018acef7981 */ /* 0x0000a4000c1e1100 */
[----:B0-----:R-:W-:-:S04]  /*3b00*/  IADD3 R172, P2, R249, UR6, RZ ;  /* 0x00000006f9ac7c10 */ /* 0x001fc8000ff5e0ff */
[----:B-----5:R-:W-:-:S05]  /*3b10*/  IADD3.X R173, R240, UR20, RZ, P2, !PT ;  /* 0x00000014f0ad7c10 */ /* 0x020fca00097fe4ff */
[----:B------:R0:W5:Y:S02]  /*3b20*/  LDG.E.U8 R240, desc[UR24][R172.64] ;  /* 0x00000018acf07981 */ /* 0x000164000c1e1100 */
[----:B0-----:R-:W-:-:S04]  /*3b30*/  IADD3 R172, P2, R248, UR6, RZ ;  /* 0x00000006f8ac7c10 */ /* 0x001fc8000ff5e0ff */
[----:B---3--:R-:W-:-:S05]  /*3b40*/  IADD3.X R173, R241, UR20, RZ, P2, !PT ;  /* 0x00000014f1ad7c10 */ /* 0x008fca00097fe4ff */
[----:B------:R0:W3:Y:S02]  /*3b50*/  LDG.E.U8 R241, desc[UR24][R172.64] ;  /* 0x00000018acf17981 */ /* 0x0000e4000c1e1100 */
[----:B0-----:R-:W-:Y:S02]  /*3b60*/  IADD3 R172, P2, R247, UR6, RZ ;  /* 0x00000006f7ac7c10 */ /* 0x001fe4000ff5e0ff */
[----:B------:R-:W4:Y:S02]  /*3b70*/  LDL R247, [R1+0x48] ;  /* 0x0000480001f77983 */ /* 0x000f240000100800 */
[----:B------:R-:W-:-:S05]  /*3b80*/  IADD3.X R173, R242, UR20, RZ, P2, !PT ;  /* 0x00000014f2ad7c10 */ /* 0x000fca00097fe4ff */
[----:B------:R0:W3:Y:S02]  /*3b90*/  LDG.E.U8 R242, desc[UR24][R172.64] ;  /* 0x00000018acf27981 */ /* 0x0000e4000c1e1100 */
[----:B0-----:R-:W-:-:S04]  /*3ba0*/  IADD3 R172, P2, R246, UR6, RZ ;  /* 0x00000006f6ac7c10 */ /* 0x001fc8000ff5e0ff */
[----:B------:R-:W-:-:S05]  /*3bb0*/  IADD3.X R173, R244, UR20, RZ, P2, !PT ;  /* 0x00000014f4ad7c10 */ /* 0x000fca00097fe4ff */
[----:B------:R0:W3:Y:S02]  /*3bc0*/  LDG.E.U8 R244, desc[UR24][R172.64] ;  /* 0x00000018acf47981 */ /* 0x0000e4000c1e1100 */
[----:B0-----:R-:W-:Y:S02]  /*3bd0*/  IADD3 R172, P2, R245, UR6, RZ ;  /* 0x00000006f5ac7c10 */ /* 0x001fe4000ff5e0ff */
[----:B------:R-:W2:Y:S02]  /*3be0*/  LDL R245, [R1+0x4c] ;  /* 0x00004c0001f57983 */ /* 0x000ea40000100800 */
[----:B------:R-:W-:Y:S01]  /*3bf0*/  IADD3.X R173, R243, UR20, RZ, P2, !PT ;  /* 0x00000014f3ad7c10 */ /* 0x000fe200097fe4ff */
[----:B------:R-:W-:-:S04]  /*3c00*/  WARPGROUP.DEPBAR.LE gsb0, 0x0 ;  /* 0x00008000000079c5 */ /* 0x000fc80000010000 */
[----:B------:R0:W3:Y:S02]  /*3c10*/  LDG.E.U8 R246, desc[UR24][R172.64] ;  /* 0x00000018acf67981 */ /* 0x0000e4000c1e1100 */
[----:B0-----:R-:W-:Y:S01]  /*3c20*/  FMUL R172, R90, UR16 ;  /* 0x000000105aac7c20 */ /* 0x001fe20008400000 */
[----:B------:R-:W-:-:S05]  /*3c30*/  FMUL R173, R91, UR16 ;  /* 0x000000105bad7c20 */ /* 0x000fca0008400000 */
[----:B------:R-:W-:Y:S01]  /*3c40*/  FMNMX R172, R172, R173, !PT ;  /* 0x000000adacac7209 */ /* 0x000fe20007800000 */
        /* <DEDUP_REMOVED lines=22> */
[----:B------:R-:W-:Y:S01]  /*3db0*/  FMUL R173, R115, UR16 ;  /* 0x0000001073ad7c20 */ /* 0x000fe20008400000 */
[----:B------:R-:W-:-:S04]  /*3dc0*/  FMUL R243, R118, UR16 ;  /* 0x0000001076f37c20 */ /* 0x000fc80008400000 */
[----:B------:R-:W-:-:S04]  /*3dd0*/  FMNMX R172, R173, R172, !PT ;  /* 0x000000acadac7209 */ /* 0x000fc80007800000 */
[----:B------:R-:W-:Y:S02]  /*3de0*/  FMNMX R243, R243, R172, !PT ;  /* 0x000000acf3f37209 */ /* 0x000fe40007800000 */
[----:B--2---:R-:W-:-:S04]  /*3df0*/  IADD3 R172, P2, R245, UR6, RZ ;  /* 0x00000006f5ac7c10 */ /* 0x004fc8000ff5e0ff */
[----:B----4-:R-:W-:-:S05]  /*3e00*/  IADD3.X R173, R247, UR20, RZ, P2, !PT ;  /* 0x00000014f7ad7c10 */ /* 0x010fca00097fe4ff */
[----:B------:R0:W2:Y:S01]  /*3e10*/  LDG.E.U8 R247, desc[UR24][R172.64] ;  /* 0x00000018acf77981 */ /* 0x0000a2000c1e1100 */
[----:B------:R-:W-:Y:S01]  /*3e20*/  FMUL R245, R119, UR16 ;  /* 0x0000001077f57c20 */ /* 0x000fe20008400000 */
[----:B------:R-:W-:Y:S04]  /*3e30*/  BAR.SYNC.DEFER_BLOCKING 0x0 ;  /* 0x0000000000007b1d */ /* 0x000fe80000010000 */
[----:B------:R-:W-:Y:S01]  /*3e40*/  FMNMX R243, R245, R243, !PT ;  /* 0x000000f3f5f37209 */ /* 0x000fe20007800000 */
[----:B------:R-:W-:Y:S01]  /*3e50*/  FMUL R245, R89, UR16 ;  /* 0x0000001059f57c20 */ /* 0x000fe20008400000 */
[----:B0-----:R-:W-:-:S03]  /*3e60*/  FMUL R173, R88, UR16 ;  /* 0x0000001058ad7c20 */ /* 0x001fc60008400000 */
[----:B------:R-:W0:Y:S02]  /*3e70*/  SHFL.BFLY PT, R172, R243, 0x2, 0x1f ;  /* 0x0c401f00f3ac7f89 */ /* 0x000e2400000e0000 */
[----:B------:R-:W-:Y:S01]  /*3e80*/  FMNMX R173, R173, R245, !PT ;  /* 0x000000f5adad7209 */ /* 0x000fe20007800000 */
[----:B------:R-:W-:-:S05]  /*3e90*/  FMUL R245, R92, UR16 ;  /* 0x000000105cf57c20 */ /* 0x000fca0008400000 */
[----:B------:R-:W-:Y:S01]  /*3ea0*/  FMNMX R173, R245, R173, !PT ;  /* 0x000000adf5ad7209 */ /* 0x000fe20007800000 */
[----:B------:R-:W-:-:S05]  /*3eb0*/  FMUL R245, R93, UR16 ;  /* 0x000000105df57c20 */ /* 0x000fca0008400000 */
[----:B------:R-:W-:Y:S01]  /*3ec0*/  FMNMX R173, R245, R173, !PT ;  /* 0x000000adf5ad7209 */ /* 0x000fe20007800000 */
[----:B------:R-:W-:-:S05]  /*3ed0*/  FMUL R245, R96, UR16 ;  /* 0x0000001060f57c20 */ /* 0x000fca0008400000 */
[----:B------:R-:W-:Y:S02]  /*3ee0*/  FMNMX R173, R245, R173, !PT ;  /* 0x000000adf5ad7209 */ /* 0x000fe40007800000 */
[----:B0-----:R-:W-:Y:S01]  /*3ef0*/  FMNMX R172, R243, R172, !PT ;  /* 0x000000acf3ac7209 */ /* 0x001fe20007800000 */
[----:B------:R-:W-:Y:S01]  /*3f00*/  FMUL R243, R97, UR16 ;  /* 0x0000001061f37c20 */ /* 0x000fe20008400000 */
[----:B------:R-:W-:-:S04]  /*3f10*/  FMUL R245, R100, UR16 ;  /* 0x0000001064f57c20 */ /* 0x000fc80008400000 */
[----:B------:R-:W-:Y:S02]  /*3f20*/  FMNMX R243, R243, R173, !PT ;  /* 0x000000adf3f37209 */ /* 0x000fe40007800000 */
        /* <DEDUP_REMOVED lines=9> */
[----:B------:R-:W-:-:S03]  /*3fc0*/  FMUL R173, R108, UR16 ;  /* 0x000000106cad7c20 */ /* 0x000fc60008400000 */
[----:B------:R-:W-:Y:S02]  /*3fd0*/  FMNMX R172, R172, R186, !PT ;  /* 0x000000baacac7209 */ /* 0x000fe40007800000 */
[----:B------:R-:W-:Y:S01]  /*3fe0*/  FMNMX R243, R173, R243, !PT ;  /* 0x000000f3adf37209 */ /* 0x000fe20007800000 */
[----:B------:R-:W-:Y:S02]  /*3ff0*/  FMUL R173, R109, UR16 ;  /* 0x000000106dad7c20 */ /* 0x000fe40008400000 */
[----:B------:R-:W-:-:S03]  /*4000*/  FFMA R245, R90, UR16, -R172 ;  /* 0x000000105af57c23 */ /* 0x000fc600080008ac */
[----:B------:R-:W-:Y:S01]  /*4010*/  FMNMX R90, R173, R243, !PT ;  /* 0x000000f3ad5a7209 */ /* 0x000fe20007800000 */
[----:B------:R-:W-:Y:S01]  /*4020*/  FMUL R243, R112, UR16 ;  /* 0x0000001070f37c20 */ /* 0x000fe20008400000 */
[----:B------:R-:W-:-:S04]  /*4030*/  FFMA R91, R91, UR16, -R172 ;  /* 0x000000105b5b7c23 */ /* 0x000fc800080008ac */
[----:B------:R-:W-:Y:S01]  /*4040*/  FMNMX R90, R243, R90, !PT ;  /* 0x0000005af35a7209 */ /* 0x000fe20007800000 */
[----:B------:R-:W-:Y:S01]  /*4050*/  FMUL R243, R91, 1.4426950216293334961 ;  /* 0x3fb8aa3b5bf37820 */ /* 0x000fe20000400000 */
[----:B------:R-:W-:Y:S01]  /*4060*/  FMUL R91, R113, UR16 ;  /* 0x00000010715b7c20 */ /* 0x000fe20008400000 */
[----:B------:R-:W-:-:S04]  /*4070*/  FFMA R94, R94, UR16, -R172 ;  /* 0x000000105e5e7c23 */ /* 0x000fc800080008ac */
[----:B------:R-:W-:Y:S01]  /*4080*/  FMNMX R90, R91, R90, !PT ;  /* 0x0000005a5b5a7209 */ /* 0x000fe20007800000 */
[----:B------:R-:W-:Y:S01]  /*4090*/  FMUL R91, R116, UR16 ;  /* 0x00000010745b7c20 */ /* 0x000fe20008400000 */
[----:B------:R-:W-:Y:S01]  /*40a0*/  FMUL R94, R94, 1.4426950216293334961 ;  /* 0x3fb8aa3b5e5e7820 */ /* 0x000fe20000400000 */
[----:B------:R-:W-:-:S03]  /*40b0*/  FMUL R173, R245, 1.4426950216293334961 ;  /* 0x3fb8aa3bf5ad7820 */ /* 0x000fc60000400000 */
[----:B------:R-:W-:Y:S01]  /*40c0*/  FMNMX R90, R91, R90, !PT ;  /* 0x0000005a5b5a7209 */ /* 0x000fe20007800000 */
[----:B------:R-:W-:Y:S01]  /*40d0*/  FMUL R91, R117, UR16 ;  /* 0x00000010755b7c20 */ /* 0x000fe20008400000 */
[----:B------:R0:W-:Y:S04]  /*40e0*/  MUFU.EX2 R245, R94 ;  /* 0x0000005e00f57308 */ /* 0x0001e80000000800 */
[----:B------:R-:W-:Y:S01]  /*40f0*/  FMNMX R90, R91, R90, !PT ;  /* 0x0000005a5b5a7209 */ /* 0x000fe20007800000 */
[----:B0-----:R-:W-:-:S04]  /*4100*/  FFMA R94, R98, UR16, -R172 ;  /* 0x00000010625e7c23 */ /* 0x001fc800080008ac */
[----:B------:R-:W-:Y:S01]  /*4110*/  FMUL R91, R94, 1.4426950216293334961 ;  /* 0x3fb8aa3b5e5b7820 */ /* 0x000fe20000400000 */
[--C-:B------:R-:W-:Y:S01]  /*4120*/  FFMA R94, R99, UR16, -R172.reuse ;  /* 0x00000010635e7c23 */ /* 0x100fe200080008ac */
[----:B------:R-:W-:Y:S02]  /*4130*/  FFMA R95, R95, UR16, -R172 ;  /* 0x000000105f5f7c23 */ /* 0x000fe400080008ac */
[----:B------:R0:W-:Y:S02]  /*4140*/  MUFU.EX2 R99, R91 ;  /* 0x0000005b00637308 */ /* 0x0001e40000000800 */
[----:B------:R-:W-:Y:S01]  /*4150*/  FMUL R95, R95, 1.4426950216293334961 ;  /* 0x3fb8aa3b5f5f7820 */ /* 0x000fe20000400000 */
[----:B0-----:R-:W0:Y:S01]  /*4160*/  SHFL.BFLY PT, R91, R90, 0x2, 0x1f ;  /* 0x0c401f005a5b7f89 */ /* 0x001e2200000e0000 */
[----:B------:R-:W-:-:S04]  /*4170*/  FMUL R94, R94, 1.4426950216293334961 ;  /* 0x3fb8aa3b5e5e7820 */ /* 0x000fc80000400000 */
[----:B------:R1:W4:Y:S02]  /*4180*/  MUFU.EX2 R98, R95 ;  /* 0x0000005f00627308 */ /* 0x0003240000000800 */
[----:B-1----:R-:W-:-:S06]  /*4190*/  FFMA R95, R102, UR16, -R172 ;  /* 0x00000010665f7c23 */ /* 0x002fcc00080008ac */
[----:B------:R1:W5:Y:S01]  /*41a0*/  MUFU.EX2 R102, R94 ;  /* 0x0000005e00667308 */ /* 0x0003620000000800 */
[----:B------:R-:W-:Y:S01]  /*41b0*/  FMUL R95, R95, 1.4426950216293334961 ;  /* 0x3fb8aa3b5f5f7820 */ /* 0x000fe20000400000 */
[----:B-1----:R-:W-:-:S06]  /*41c0*/  FFMA R94, R103, UR16, -R172 ;  /* 0x00000010675e7c23 */ /* 0x002fcc00080008ac */
[----:B------:R1:W-:Y:S01]  /*41d0*/  MUFU.EX2 R103, R95 ;  /* 0x0000005f00677308 */ /* 0x0003e20000000800 */
[----:B------:R-:W-:Y:S01]  /*41e0*/  FMUL R94, R94, 1.4426950216293334961 ;  /* 0x3fb8aa3b5e5e7820 */ /* 0x000fe20000400000 */
[----:B0-----:R-:W-:Y:S01]  /*41f0*/  FMNMX R90, R90, R91, !PT ;  /* 0x0000005b5a5a7209 */ /* 0x001fe20007800000 */
[----:B-1----:R-:W-:-:S05]  /*4200*/  FFMA R95, R106, UR16, -R172 ;  /* 0x000000106a5f7c23 */ /* 0x002fca00080008ac */
[----:B------:R0:W1:Y:S02]  /*4210*/  MUFU.EX2 R106, R94 ;  /* 0x0000005e006a7308 */ /* 0x0000640000000800 */
[----:B0-----:R-:W-:-:S04]  /*4220*/  FFMA R94, R107, UR16, -R172 ;  /* 0x000000106b5e7c23 */ /* 0x001fc800080008ac */
[----:B------:R-:W-:Y:S01]  /*4230*/  FMUL R91, R94, 1.4426950216293334961 ;  /* 0x3fb8aa3b5e5b7820 */ /* 0x000fe20000400000 */
[----:B------:R-:W-:-:S03]  /*4240*/  FFMA R94, R110, UR16, -R172 ;  /* 0x000000106e5e7c23 */ /* 0x000fc600080008ac */
[----:B------:R0:W-:Y:S02]  /*4250*/  MUFU.EX2 R110, R91 ;  /* 0x0000005b006e7308 */ /* 0x0001e40000000800 */
[----:B0-----:R-:W0:Y:S01]  /*4260*/  SHFL.BFLY PT, R91, R90, 0x1, 0x1f ;  /* 0x0c201f005a5b7f89 */ /* 0x001e2200000e0000 */
[--C-:B------:R-:W-:Y:S01]  /*4270*/  FFMA R118, R118, UR16, -R172.reuse ;  /* 0x0000001076767c23 */ /* 0x100fe200080008ac */
[----:B------:R-:W-:Y:S01]  /*4280*/  FFMA R249, R119, UR16, -R172 ;  /* 0x0000001077f97c23 */ /* 0x000fe200080008ac */
[----:B0-----:R-:W-:Y:S02]  /*4290*/  FMNMX R91, R90, R91, !PT ;  /* 0x0000005b5a5b7209 */ /* 0x001fe40007800000 */
[----:B------:R-:W-:Y:S02]  /*42a0*/  FMUL R90, R118, 1.4426950216293334961 ;  /* 0x3fb8aa3b765a7820 */ /* 0x000fe40000400000 */
[----:B------:R-:W-:Y:S02]  /*42b0*/  FMNMX R118, R91, R184, !PT ;  /* 0x000000b85b767209 */ /* 0x000fe40007800000 */
[----:B------:R0:W-:Y:S01]  /*42c0*/  MUFU.EX2 R119, R90 ;  /* 0x0000005a00777308 */ /* 0x0001e20000000800 */
[----:B------:R-:W-:-:S02]  /*42d0*/  LOP3.LUT R91, R250, 0x1, RZ, 0xc0, !PT ;  /* 0x00000001fa5b7812 */ /* 0x000fc400078ec0ff */
[--C-:B------:R-:W-:Y:S01]  /*42e0*/  FFMA R89, R89, UR16, -R118.reuse ;  /* 0x0000001059597c23 */ /* 0x100fe20008000876 */
[----:B0-----:R-:W-:Y:S01]  /*42f0*/  LOP3.LUT R90, R250, 0x1c, RZ, 0xc0, !PT ;  /* 0x0000001cfa5a7812 */ /* 0x001fe200078ec0ff */
[----:B------:R-:W-:Y:S02]  /*4300*/  FFMA R88, R88, UR16, -R118 ;  /* 0x0000001058587c23 */ /* 0x000fe40008000876 */
[----:B------:R-:W-:Y:S02]  /*4310*/  FMUL R89, R89, 1.4426950216293334961 ;  /* 0x3fb8aa3b59597820 */ /* 0x000fe40000400000 */
[----:B------:R-:W-:Y:S01]  /*4320*/  IMAD R90, R91, 0x2, R90 ;  /* 0x000000025b5a7824 */ /* 0x000fe200078e025a */
[----:B------:R-:W-:Y:S01]  /*4330*/  SHF.R.U32.HI R91, RZ, 0x1, R250 ;  /* 0x00000001ff5b7819 */ /* 0x000fe200000116fa */
[----:B------:R-:W-:Y:S01]  /*4340*/  FMUL R88, R88, 1.4426950216293334961 ;  /* 0x3fb8aa3b58587820 */ /* 0x000fe20000400000 */
[----:B------:R0:W-:Y:S02]  /*4350*/  MUFU.EX2 R251, R89 ;  /* 0x0000005900fb7308 */ /* 0x0001e40000000800 */
[----:B------:R-:W-:-:S06]  /*4360*/  SGXT.U32 R91, R91, 0x1 ;  /* 0x000000015b5b781a */ /* 0x000fcc0000000000 */
[----:B------:R3:W-:Y:S01]  /*4370*/  MUFU.EX2 R250, R88 ;  /* 0x0000005800fa7308 */ /* 0x0007e20000000800 */
[----:B0-----:R-:W-:-:S04]  /*4380*/  FFMA R89, R96, UR16, -R118 ;  /* 0x0000001060597c23 */ /* 0x001fc80008000876 */
[----:B------:R-:W-:Y:S01]  /*4390*/  FMUL R89, R89, 1.4426950216293334961 ;  /* 0x3fb8aa3b59597820 */ /* 0x000fe20000400000 */
[----:B---3--:R-:W-:Y:S01]  /*43a0*/  LOP3.LUT R88, R90, R91, RZ, 0xfc, !PT ;  /* 0x0000005b5a587212 */ /* 0x008fe200078efcff */
[--C-:B------:R-:W-:Y:S02]  /*43b0*/  FFMA R90, R97, UR16, -R118.reuse ;  /* 0x00000010615a7c23 */ /* 0x100fe40008000876 */
[----:B------:R0:W-:Y:S02]  /*43c0*/  MUFU.EX2 R97, R89 ;  /* 0x0000005900617308 */ /* 0x0001e40000000800 */
[----:B------:R-:W-:Y:S01]  /*43d0*/  FMUL R90, R90, 1.4426950216293334961 ;  /* 0x3fb8aa3b5a5a7820 */ /* 0x000fe20000400000 */
[----:B0-----:R-:W-:-:S05]  /*43e0*/  FFMA R89, R100, UR16, -R118 ;  /* 0x0000001064597c23 */ /* 0x001fca0008000876 */
[----:B------:R0:W-:Y:S01]  /*43f0*/  MUFU.EX2 R100, R90 ;  /* 0x0000005a00647308 */ /* 0x0001e20000000800 */
[----:B------:R-:W-:Y:S01]  /*4400*/  FMUL R89, R89, 1.4426950216293334961 ;  /* 0x3fb8aa3b59597820 */ /* 0x000fe20000400000 */
[----:B0-----:R-:W-:-:S06]  /*4410*/  FFMA R90, R101, UR16, -R118 ;  /* 0x00000010655a7c23 */ /* 0x001fcc0008000876 */
        /* <DEDUP_REMOVED lines=8> */
[----:B------:R-:W-:Y:S01]  /*44a0*/  FMUL R95, R95, 1.4426950216293334961 ;  /* 0x3fb8aa3b5f5f7820 */ /* 0x000fe20000400000 */
[----:B0-----:R-:W-:-:S05]  /*44b0*/  FFMA R89, R108, UR16, -R118 ;  /* 0x000000106c597c23 */ /* 0x001fca0008000876 */
[----:B------:R0:W-:Y:S01]  /*44c0*/  MUFU.EX2 R108, R90 ;  /* 0x0000005a006c7308 */ /* 0x0001e20000000800 */
[----:B------:R-:W-:Y:S01]  /*44d0*/  FMUL R89, R89, 1.4426950216293334961 ;  /* 0x3fb8aa3b59597820 */ /* 0x000fe20000400000 */
[----:B0-----:R-:W-:-:S06]  /*44e0*/  FFMA R90, R109, UR16, -R118 ;  /* 0x000000106d5a7c23 */ /* 0x001fcc0008000876 */
[----:B------:R0:W-:Y:S01]  /*44f0*/  MUFU.EX2 R107, R95 ;  /* 0x0000005f006b7308 */ /* 0x0001e20000000800 */
[----:B------:R-:W-:Y:S01]  /*4500*/  FMUL R90, R90, 1.4426950216293334961 ;  /* 0x3fb8aa3b5a5a7820 */ /* 0x000fe20000400000 */
[----:B------:R-:W-:-:S06]  /*4510*/  FMUL R94, R94, 1.4426950216293334961 ;  /* 0x3fb8aa3b5e5e7820 */ /* 0x000fcc0000400000 */
[----:B------:R3:W-:Y:S01]  /*4520*/  MUFU.EX2 R109, R89 ;  /* 0x00000059006d7308 */ /* 0x0007e20000000800 */
[----:B0-----:R-:W-:Y:S01]  /*4530*/  FFMA R95, R111, UR16, -R172 ;  /* 0x000000106f5f7c23 */ /* 0x001fe200080008ac */
[----:B------:R-:W-:-:S03]  /*4540*/  FFMA R92, R92, UR16, -R118 ;  /* 0x000000105c5c7c23 */ /* 0x000fc60008000876 */
[----:B------:R-:W-:Y:S01]  /*4550*/  FMUL R95, R95, 1.4426950216293334961 ;  /* 0x3fb8aa3b5f5f7820 */ /* 0x000fe20000400000 */
[--C-:B---3--:R-:W-:Y:S02]  /*4560*/  FFMA R89, R112, UR16, -R118.reuse ;  /* 0x0000001070597c23 */ /* 0x108fe40008000876 */
[----:B------:R0:W-:Y:S01]  /*4570*/  MUFU.EX2 R112, R90 ;  /* 0x0000005a00707308 */ /* 0x0001e20000000800 */
[--C-:B------:R-:W-:Y:S01]  /*4580*/  FFMA R93, R93, UR16, -R118.reuse ;  /* 0x000000105d5d7c23 */ /* 0x100fe20008000876 */
[----:B------:R-:W-:Y:S01]  /*4590*/  FMUL R89, R89, 1.4426950216293334961 ;  /* 0x3fb8aa3b59597820 */ /* 0x000fe20000400000 */
[----:B0-----:R-:W-:-:S05]  /*45a0*/  FFMA R90, R113, UR16, -R118 ;  /* 0x00000010715a7c23 */ /* 0x001fca0008000876 */
[----:B------:R0:W-:Y:S01]  /*45b0*/  MUFU.EX2 R111, R94 ;  /* 0x0000005e006f7308 */ /* 0x0001e20000000800 */
[----:B------:R-:W-:Y:S01]  /*45c0*/  FMUL R90, R90, 1.4426950216293334961 ;  /* 0x3fb8aa3b5a5a7820 */ /* 0x000fe20000400000 */
[----:B------:R-:W-:Y:S01]  /*45d0*/  FMUL R249, R249, 1.4426950216293334961 ;  /* 0x3fb8aa3bf9f97820 */ /* 0x000fe20000400000 */
[----:B------:R-:W-:Y:S01]  /*45e0*/  FMUL R92, R92, 1.4426950216293334961 ;  /* 0x3fb8aa3b5c5c7820 */ /* 0x000fe20000400000 */
[----:B0-----:R-:W-:-:S04]  /*45f0*/  FFMA R94, R114, UR16, -R172 ;  /* 0x00000010725e7c23 */ /* 0x001fc800080008ac */
[----:B------:R0:W-:Y:S01]  /*4600*/  MUFU.EX2 R114, R95 ;  /* 0x0000005f00727308 */ /* 0x0001e20000000800 */
[----:B------:R-:W-:Y:S01]  /*4610*/  FMUL R93, R93, 1.4426950216293334961 ;  /* 0x3fb8aa3b5d5d7820 */ /* 0x000fe20000400000 */
[----:B------:R-:W-:Y:S01]  /*4620*/  FMUL R94, R94, 1.4426950216293334961 ;  /* 0x3fb8aa3b5e5e7820 */ /* 0x000fe20000400000 */
[----:B------:R3:W-:Y:S05]  /*4630*/  STS.U8 [R193+UR19+0x4000], R196 ;  /* 0x004000c4c1007988 */ /* 0x0007ea0008000013 */
[----:B------:R4:W-:Y:S01]  /*4640*/  MUFU.EX2 R113, R89 ;  /* 0x0000005900717308 */ /* 0x0009e20000000800 */
[----:B0-----:R-:W-:-:S04]  /*4650*/  FFMA R95, R115, UR16, -R172 ;  /* 0x00000010735f7c23 */ /* 0x001fc800080008ac */
[----:B------:R-:W-:-:S03]  /*4660*/  FMUL R95, R95, 1.4426950216293334961 ;  /* 0x3fb8aa3b5f5f7820 */ /* 0x000fc60000400000 */
[----:B------:R-:W-:Y:S01]  /*4670*/  MUFU.EX2 R173, R173 ;  /* 0x000000ad00ad7308 */ /* 0x000fe20000000800 */
[----:B----4-:R-:W-:-:S07]  /*4680*/  FFMA R89, R116, UR16, -R118 ;  /* 0x0000001074597c23 */ /* 0x010fce0008000876 */
[----:B------:R-:W-:Y:S01]  /*4690*/  MUFU.EX2 R243, R243 ;  /* 0x000000f300f37308 */ /* 0x000fe20000000800 */
[----:B------:R-:W-:-:S07]  /*46a0*/  FMUL R89, R89, 1.4426950216293334961 ;  /* 0x3fb8aa3b59597820 */ /* 0x000fce0000400000 */
[----:B------:R0:W-:Y:S01]  /*46b0*/  MUFU.EX2 R116, R90 ;  /* 0x0000005a00747308 */ /* 0x0001e20000000800 */
[----:B------:R4:W-:Y:S01]  /*46c0*/  STS.U8 [R193+UR19+0x5400], R174 ;  /* 0x005400aec1007988 */ /* 0x0009e20008000013 */
[----:B0-----:R-:W-:-:S06]  /*46d0*/  FFMA R90, R117, UR16, -R118 ;  /* 0x00000010755a7c23 */ /* 0x001fcc0008000876 */
[----:B---3--:R5:W-:Y:S01]  /*46e0*/  MUFU.EX2 R196, R92 ;  /* 0x0000005c00c47308 */ /* 0x008be20000000800 */
[----:B------:R-:W-:-:S07]  /*46f0*/  FMUL R90, R90, 1.4426950216293334961 ;  /* 0x3fb8aa3b5a5a7820 */ /* 0x000fce0000400000 */
[----:B------:R1:W0:Y:S08]  /*4700*/  MUFU.EX2 R96, R93 ;  /* 0x0000005d00607308 */ /* 0x0002300000000800 */
[----:B------:R-:W-:Y:S08]  /*4710*/  MUFU.EX2 R115, R94 ;  /* 0x0000005e00737308 */ /* 0x000ff00000000800 */
[----:B------:R-:W3:Y:S08]  /*4720*/  MUFU.EX2 R248, R95 ;  /* 0x0000005f00f87308 */ /* 0x000ef00000000800 */
[----:B------:R-:W2:Y:S01]  /*4730*/  MUFU.EX2 R249, R249 ;  /* 0x000000f900f97308 */ /* 0x000ea20000000800 */
[----:B------:R-:W-:-:S07]  /*4740*/  F2FP.SATFINITE.E4M3.F32.PACK_AB_MERGE_C R91, R98, R245, RZ ;  /* 0x000000f5625b723e */ /* 0x000fce00048070ff */
[----:B------:R-:W-:Y:S08]  /*4750*/  MUFU.EX2 R117, R89 ;  /* 0x0000005900757308 */ /* 0x000ff00000000800 */
[----:B----4-:R4:W2:Y:S01]  /*4760*/  MUFU.EX2 R174, R90 ;  /* 0x0000005a00ae7308 */ /* 0x0108a20000000800 */
[----:B-----5:R-:W-:Y:S02]  /*4770*/  F2FP.SATFINITE.E4M3.F32.PACK_AB_MERGE_C R92, R102, R99, RZ ;  /* 0x00000063665c723e */ /* 0x020fe400048070ff */
[----:B-1----:R-:W-:Y:S01]  /*4780*/  F2FP.SATFINITE.E4M3.F32.PACK_AB_MERGE_C R93, R106, R103, RZ ;  /* 0x000000676a5d723e */ /* 0x002fe200048070ff */
[----:B------:R-:W-:Y:S01]  /*4790*/  STS.U8 [R193+UR19+0x4200], R200 ;  /* 0x004200c8c1007988 */ /* 0x000fe20008000013 */
[----:B0-----:R-:W-:-:S02]  /*47a0*/  F2FP.SATFINITE.E4M3.F32.PACK_AB_MERGE_C R91, R96, R196, R91 ;  /* 0x000000c4605b723e */ /* 0x001fc4000480705b */
[----:B----4-:R-:W-:Y:S01]  /*47b0*/  F2FP.SATFINITE.E4M3.F32.PACK_AB_MERGE_C R90, R243, R173, RZ ;  /* 0x000000adf35a723e */ /* 0x010fe200048070ff */
[----:B------:R-:W-:Y:S01]  /*47c0*/  STS.U8 [R193+UR19+0x4400], R204 ;  /* 0x004400ccc1007988 */ /* 0x000fe20008000013 */
[----:B------:R-:W-:Y:S02]  /*47d0*/  F2FP.SATFINITE.E4M3.F32.PACK_AB_MERGE_C R94, R110, R107, RZ ;  /* 0x0000006b6e5e723e */ /* 0x000fe400048070ff */
[----:B------:R-:W-:Y:S01]  /*47e0*/  F2FP.SATFINITE.E4M3.F32.PACK_AB_MERGE_C R90, R251, R250, R90 ;  /* 0x000000fafb5a723e */ /* 0x000fe2000480705a */
[----:B------:R-:W-:Y:S01]  /*47f0*/  STS.U8 [R193+UR19+0x4600], R208 ;  /* 0x004600d0c1007988 */ /* 0x000fe20008000013 */
[----:B------:R-:W-:Y:S02]  /*4800*/  F2FP.SATFINITE.E4M3.F32.PACK_AB_MERGE_C R95, R114, R111, RZ ;  /* 0x0000006f725f723e */ /* 0x000fe400048070ff */
[----:B------:R-:W-:Y:S01]  /*4810*/  F2FP.SATFINITE.E4M3.F32.PACK_AB_MERGE_C R92, R100, R97, R92 ;  /* 0x00000061645c723e */ /* 0x000fe2000480705c */
[----:B------:R-:W-:Y:S01]  /*4820*/  STS.U8 [R193+UR19+0x4800], R212 ;  /* 0x004800d4c1007988 */ /* 0x000fe20008000013 */
[----:B------:R-:W-:-:S03]  /*4830*/  F2FP.SATFINITE.E4M3.F32.PACK_AB_MERGE_C R93, R104, R101, R93 ;  /* 0x00000065685d723e */ /* 0x000fc6000480705d */
[----:B------:R-:W-:Y:S01]  /*4840*/  STS.U8 [R193+UR19+0x4a00], R216 ;  /* 0x004a00d8c1007988 */ /* 0x000fe20008000013 */
[----:B------:R-:W-:-:S03]  /*4850*/  SEL R89, R90, R91, !P1 ;  /* 0x0000005b5a597207 */ /* 0x000fc60004800000 */
[----:B------:R-:W-:Y:S01]  /*4860*/  STS.U8 [R193+UR19+0x4c00], R220 ;  /* 0x004c00dcc1007988 */ /* 0x000fe20008000013 */
[----:B------:R-:W-:-:S03]  /*4870*/  F2FP.SATFINITE.E4M3.F32.PACK_AB_MERGE_C R94, R108, R105, R94 ;  /* 0x000000696c5e723e */ /* 0x000fc6000480705e */
[----:B------:R-:W-:Y:S01]  /*4880*/  STS.U8 [R193+UR19+0x4e00], R224 ;  /* 0x004e00e0c1007988 */ /* 0x000fe20008000013 */
[----:B------:R-:W-:-:S03]  /*4890*/  F2FP.SATFINITE.E4M3.F32.PACK_AB_MERGE_C R95, R112, R109, R95 ;  /* 0x0000006d705f723e */ /* 0x000fc6000480705f */
[----:B------:R3:W-:Y:S04]  /*48a0*/  STS.U8 [R193+UR19+0x5000], R176 ;  /* 0x005000b0c1007988 */ /* 0x0007e80008000013 */
[----:B------:R-:W-:Y:S04]  /*48b0*/  STS.U8 [R193+UR19+0x5200], R230 ;  /* 0x005200e6c1007988 */ /* 0x000fe80008000013 */
[----:B------:R-:W-:Y:S01]  /*48c0*/  STS.U8 [R193+UR19+0x5600], R236 ;  /* 0x005600ecc1007988 */ /* 0x000fe20008000013 */
[----:B---3--:R-:W-:-:S03]  /*48d0*/  F2FP.SATFINITE.E4M3.F32.PACK_AB_MERGE_C R176, R248, R115, RZ ;  /* 0x00000073f8b0723e */ /* 0x008fc600048070ff */
[----:B------:R-:W-:Y:S04]  /*48e0*/  STS.U8 [R193+UR19+0x5800], R238 ;  /* 0x005800eec1007988 */ /* 0x000fe80008000013 */
[----:B------:R-:W-:Y:S04]  /*48f0*/  STS.U8 [R193+UR19+0x5a00], R240 ;  /* 0x005a00f0c1007988 */ /* 0x000fe80008000013 */
[----:B------:R-:W-:Y:S04]  /*4900*/  STS.U8 [R193+UR19+0x5c00], R242 ;  /* 0x005c00f2c1007988 */ /* 0x000fe80008000013 */
[----:B------:R2:W-:Y:S01]  /*4910*/  STS.U8 [R193+UR19+0x5e00], R246 ;  /* 0x005e00f6c1007988 */ /* 0x0005e20008000013 */
[----:B------:R-:W0:Y:S01]  /*4920*/  S2R R200, SR_TID.X ;  /* 0x0000000000c87919 */ /* 0x000e220000002100 */
[----:B------:R-:W-:-:S02]  /*4930*/  SEL R90, R91, R90, !P1 ;  /* 0x0000005a5b5a7207 */ /* 0x000fc40004800000 */
[----:B--2---:R-:W-:Y:S02]  /*4940*/  F2FP.SATFINITE.E4M3.F32.PACK_AB_MERGE_C R193, R249, R119, RZ ;  /* 0x00000077f9c1723e */ /* 0x004fe400048070ff */
[----:B------:R-:W-:Y:S02]  /*4950*/  SEL R91, R92, R93, !P1 ;  /* 0x0000005d5c5b7207 */ /* 0x000fe40004800000 */
[----:B------:R-:W-:Y:S02]  /*4960*/  F2FP.SATFINITE.E4M3.F32.PACK_AB_MERGE_C R176, R116, R113, R176 ;  /* 0x0000007174b0723e */ /* 0x000fe400048070b0 */
[----:B------:R-:W-:Y:S02]  /*4970*/  F2FP.SATFINITE.E4M3.F32.PACK_AB_MERGE_C R193, R174, R117, R193 ;  /* 0x00000075aec1723e */ /* 0x000fe400048070c1 */
[----:B------:R-:W-:Y:S02]  /*4980*/  SEL R92, R93, R92, !P1 ;  /* 0x0000005c5d5c7207 */ /* 0x000fe40004800000 */
[----:B------:R-:W-:-:S02]  /*4990*/  SEL R93, R94, R95, !P1 ;  /* 0x0000005f5e5d7207 */ /* 0x000fc40004800000 */
[----:B------:R-:W-:Y:S02]  /*49a0*/  SEL R94, R95, R94, !P1 ;  /* 0x0000005e5f5e7207 */ /* 0x000fe40004800000 */
[----:B------:R-:W-:Y:S02]  /*49b0*/  SEL R95, R176, R193, !P1 ;  /* 0x000000c1b05f7207 */ /* 0x000fe40004800000 */
[----:B------:R-:W-:Y:S02]  /*49c0*/  SEL R176, R193, R176, !P1 ;  /* 0x000000b0c1b07207 */ /* 0x000fe40004800000 */
[----:B------:R-:W-:Y:S01]  /*49d0*/  LOP3.LUT R193, R88, 0x1, RZ, 0x3c, !PT ;  /* 0x0000000158c17812 */ /* 0x000fe200078e3cff */
[----:B------:R-:W-:Y:S04]  /*49e0*/  SHFL.IDX PT, R89, R89, R88, 0x1f ;  /* 0x00001f5859597589 */ /* 0x000fe800000e0000 */
[----:B------:R-:W1:Y:S04]  /*49f0*/  SHFL.IDX PT, R90, R90, R193, 0x1f ;  /* 0x00001fc15a5a7589 */ /* 0x000e6800000e0000 */
[----:B------:R-:W-:Y:S04]  /*4a00*/  SHFL.IDX PT, R91, R91, R88, 0x1f ;  /* 0x00001f585b5b7589 */ /* 0x000fe800000e0000 */
[----:B------:R-:W2:Y:S04]  /*4a10*/  SHFL.IDX PT, R92, R92, R193, 0x1f ;  /* 0x00001fc15c5c7589 */ /* 0x000ea800000e0000 */
[----:B------:R-:W-:Y:S04]  /*4a20*/  SHFL.IDX PT, R93, R93, R88, 0x1f ;  /* 0x00001f585d5d7589 */ /* 0x000fe800000e0000 */
[----:B------:R-:W3:Y:S04]  /*4a30*/  SHFL.IDX PT, R94, R94, R193, 0x1f ;  /* 0x00001fc15e5e7589 */ /* 0x000ee800000e0000 */
[----:B------:R4:W-:Y:S04]  /*4a40*/  SHFL.IDX PT, R95, R95, R88, 0x1f ;  /* 0x00001f585f5f7589 */ /* 0x0009e800000e0000 */
[----:B------:R5:W3:Y:S04]  /*4a50*/  SHFL.IDX PT, R176, R176, R193, 0x1f ;  /* 0x00001fc1b0b07589 */ /* 0x000ae800000e0000 */
        /* <DEDUP_REMOVED lines=10> */
[----:B------:R3:W-:Y:S04]  /*4b00*/  STS.U8 [R194+UR19+0x5500], R175 ;  /* 0x005500afc2007988 */ /* 0x0007e80008000013 */
[----:B------:R-:W-:Y:S04]  /*4b10*/  STS.U8 [R194+UR19+0x5700], R237 ;  /* 0x005700edc2007988 */ /* 0x000fe80008000013 */
[----:B------:R-:W-:Y:S04]  /*4b20*/  STS.U8 [R194+UR19+0x5900], R239 ;  /* 0x005900efc2007988 */ /* 0x000fe80008000013 */
[----:B------:R-:W-:Y:S04]  /*4b30*/  STS.U8 [R194+UR19+0x5b00], R241 ;  /* 0x005b00f1c2007988 */ /* 0x000fe80008000013 */
[----:B------:R-:W-:Y:S04]  /*4b40*/  STS.U8 [R194+UR19+0x5d00], R244 ;  /* 0x005d00f4c2007988 */ /* 0x000fe80008000013 */
[----:B------:R-:W-:Y:S01]  /*4b50*/  STS.U8 [R194+UR19+0x5f00], R247 ;  /* 0x005f00f7c2007988 */ /* 0x000fe20008000013 */
[----:B----4-:R-:W-:Y:S01]  /*4b60*/  FADD R88, -R172, R186 ;  /* 0x000000baac587221 */ /* 0x010fe20000000100 */
[----:B0-----:R-:W-:Y:S01]  /*4b70*/  LOP3.LUT P2, RZ, R200, 0x2, RZ, 0xc0, !PT ;  /* 0x00000002c8ff7812 */ /* 0x001fe2000784c0ff */
[----:B------:R-:W-:Y:S01]  /*4b80*/  FADD R184, -R118, R184 ;  /* 0x000000b876b87221 */ /* 0x000fe20000000100 */
[----:B------:R0:W-:Y:S06]  /*4b90*/  MEMBAR.ALL.CTA ;  /* 0x0000000000007992 */ /* 0x0001ec0000008000 */
[----:B0-----:R-:W0:Y:S01]  /*4ba0*/  FENCE.VIEW.ASYNC.S ;  /* 0x00000000000073c6 */ /* 0x001e220000000000 */
[----:B-----5:R-:W-:Y:S01]  /*4bb0*/  FMUL R193, R88, 1.4426950216293334961 ;  /* 0x3fb8aa3b58c17820 */ /* 0x020fe20000400000 */
[----:B------:R-:W-:Y:S01]  /*4bc0*/  IMAD.MOV.U32 R186, RZ, RZ, 0x5410 ;  /* 0x00005410ffba7424 */ /* 0x000fe200078e00ff */
[----:B------:R-:W-:Y:S01]  /*4bd0*/  UMOV UR22, UR4 ;  /* 0x0000000400167c82 */ /* 0x000fe20008000000 */
[----:B------:R-:W-:Y:S01]  /*4be0*/  IMAD.MOV.U32 R88, RZ, RZ, 0x7632 ;  /* 0x00007632ff587424 */ /* 0x000fe200078e00ff */
[----:B------:R-:W-:Y:S01]  /*4bf0*/  UMOV UR23, 0x80000020 ;  /* 0x8000002000177882 */ /* 0x000fe20000000000 */
[----:B------:R-:W-:Y:S01]  /*4c00*/  FADD R251, R250, R251 ;  /* 0x000000fbfafb7221 */ /* 0x000fe20000000000 */
[----:B------:R-:W-:Y:S01]  /*4c10*/  SEL R186, R186, 0x1054, !P2 ;  /* 0x00001054baba7807 */ /* 0x000fe20005000000 */
[----:B-1----:R-:W1:Y:S01]  /*4c20*/  LDC R198, c[0x0][0x280] ;  /* 0x0000a000ffc67b82 */ /* 0x002e620000000800 */
[----:B--2---:R-:W-:-:S02]  /*4c30*/  SEL R177, R88, 0x3276, !P2 ;  /* 0x0000327658b17807 */ /* 0x004fc40005000000 */
[CCC-:B------:R-:W-:Y:S02]  /*4c40*/  PRMT R88, R89.reuse, R186.reuse, R90.reuse ;  /* 0x000000ba59587216 */ /* 0x1c0fe4000000005a */
[-C--:B------:R-:W-:Y:S02]  /*4c50*/  PRMT R89, R89, R177.reuse, R90 ;  /* 0x000000b159597216 */ /* 0x080fe4000000005a */
[CCC-:B------:R-:W-:Y:S01]  /*4c60*/  PRMT R90, R91.reuse, R186.reuse, R92.reuse ;  /* 0x000000ba5b5a7216 */ /* 0x1c0fe2000000005c */
[----:B------:R-:W-:Y:S01]  /*4c70*/  FMUL R184, R184, 1.4426950216293334961 ;  /* 0x3fb8aa3bb8b87820 */ /* 0x000fe20000400000 */
[-C--:B------:R-:W-:Y:S02]  /*4c80*/  PRMT R91, R91, R177.reuse, R92 ;  /* 0x000000b15b5b7216 */ /* 0x080fe4000000005c */
[C-C-:B---3--:R-:W-:Y:S02]  /*4c90*/  PRMT R92, R93.reuse, R186, R94.reuse ;  /* 0x000000ba5d5c7216 */ /* 0x148fe4000000005e */
[----:B------:R-:W-:-:S02]  /*4ca0*/  PRMT R93, R93, R177, R94 ;  /* 0x000000b15d5d7216 */ /* 0x000fc4000000005e */
[C-C-:B------:R-:W-:Y:S01]  /*4cb0*/  PRMT R94, R95.reuse, R186, R176.reuse ;  /* 0x000000ba5f5e7216 */ /* 0x140fe200000000b0 */
[----:B------:R-:W2:Y:S01]  /*4cc0*/  MUFU.EX2 R175, R193 ;  /* 0x000000c100af7308 */ /* 0x000ea20000000800 */
[----:B------:R-:W-:-:S07]  /*4cd0*/  PRMT R95, R95, R177, R176 ;  /* 0x000000b15f5f7216 */ /* 0x000fce00000000b0 */
[----:B------:R-:W3:Y:S01]  /*4ce0*/  MUFU.EX2 R177, R184 ;  /* 0x000000b800b17308 */ /* 0x000ee20000000800 */
[-C--:B--2---:R-:W-:Y:S01]  /*4cf0*/  FMUL R26, R26, R175.reuse ;  /* 0x000000af1a1a7220 */ /* 0x084fe20000400000 */
[-C--:B------:R-:W-:Y:S01]  /*4d00*/  FMUL R27, R27, R175.reuse ;  /* 0x000000af1b1b7220 */ /* 0x080fe20000400000 */
        /* <DEDUP_REMOVED lines=28> */
[----:B------:R-:W-:Y:S01]  /*4ed0*/  FMUL R86, R86, R175 ;  /* 0x000000af56567220 */ /* 0x000fe20000400000 */
[-C--:B---3--:R-:W-:Y:S01]  /*4ee0*/  FMUL R24, R24, R177.reuse ;  /* 0x000000b118187220 */ /* 0x088fe20000400000 */
        /* <DEDUP_REMOVED lines=31> */
[----:B------:R-:W-:Y:S01]  /*50e0*/  FMUL R87, R87, R175 ;  /* 0x000000af57577220 */ /* 0x000fe20000400000 */
[----:B0-----:R-:W-:Y:S06]  /*50f0*/  BAR.SYNC.DEFER_BLOCKING 0x0 ;  /* 0x0000000000007b1d */ /* 0x001fec0000010000 */
[----:B------:R-:W-:-:S06]  /*5100*/  WARPGROUP.ARRIVE ;  /* 0x00000000000079c5 */ /* 0x000fcc0000000000 */
[----:B------:R-:W-:Y:S01]  /*5110*/  QGMMA.64x128x32.F32.E4M3.E4M3 R24, R88, gdesc[UR20], R24 ;  /* 0x01e0001458187df3 */ /* 0x000fe20008700818 */
[----:B------:R-:W-:Y:S01]  /*5120*/  FADD R176, R173, R243 ;  /* 0x000000f3adb07221 */ /* 0x000fe20000000000 */
[----:B------:R-:W-:-:S03]  /*5130*/  FADD R251, R196, R251 ;  /* 0x000000fbc4fb7221 */ /* 0x000fc60000000000 */
        /* <DEDUP_REMOVED lines=27> */
[----:B------:R-:W-:Y:S01]  /*52f0*/  QGMMA.64x128x32.F32.E4M3.E4M3 R24, R92, gdesc[UR24], R24, gsb0 ;  /* 0x01e000185c187df3 */ /* 0x000fe20008000818 */
[----:B------:R-:W0:Y:S04]  /*5300*/  SHFL.BFLY PT, R96, R117, 0x2, 0x1f ;  /* 0x0c401f0075607f89 */ /* 0x000e2800000e0000 */
[----:B------:R-:W2:Y:S01]  /*5310*/  SHFL.BFLY PT, R97, R248, 0x2, 0x1f ;  /* 0x0c401f00f8617f89 */ /* 0x000ea200000e0000 */
[----:B------:R-:W-:Y:S01]  /*5320*/  UIADD3 UR7, UR7, 0x40, URZ ;  /* 0x0000004007077890 */ /* 0x000fe2000fffe03f */
[----:B0-----:R-:W-:Y:S01]  /*5330*/  FADD R96, R117, R96 ;  /* 0x0000006075607221 */ /* 0x001fe20000000000 */
[----:B--2---:R-:W-:-:S04]  /*5340*/  FADD R99, R248, R97 ;  /* 0x00000061f8637221 */ /* 0x004fc80000000000 */
[----:B------:R-:W0:Y:S04]  /*5350*/  SHFL.BFLY PT, R97, R96, 0x1, 0x1f ;  /* 0x0c201f0060617f89 */ /* 0x000e2800000e0000 */
[----:B------:R-:W2:Y:S01]  /*5360*/  SHFL.BFLY PT, R100, R99, 0x1, 0x1f ;  /* 0x0c201f0063647f89 */ /* 0x000ea200000e0000 */
[----:B-1----:R-:W-:Y:S01]  /*5370*/  ISETP.LE.AND P2, PT, R198, UR7, PT ;  /* 0x00000007c6007c0c */ /* 0x002fe2000bf43270 */
[----:B------:R-:W-:Y:S01]  /*5380*/  ULEA UR6, UR17, UR6, 0x6 ;  /* 0x0000000611067291 */ /* 0x000fe2000f8e303f */
[----:B------:R-:W-:Y:S02]  /*5390*/  IMAD R185, R169, 0x40, R185 ;  /* 0x00000040a9b97824 */ /* 0x000fe400078e02b9 */
[----:B------:R-:W-:Y:S02]  /*53a0*/  IMAD.MOV.U32 R184, RZ, RZ, R118 ;  /* 0x000000ffffb87224 */ /* 0x000fe400078e0076 */
[----:B------:R-:W-:-:S02]  /*53b0*/  IMAD.MOV.U32 R186, RZ, RZ, R172 ;  /* 0x000000ffffba7224 */ /* 0x000fc400078e00ac */
[----:B0-----:R-:W-:Y:S01]  /*53c0*/  FADD R98, R96, R97 ;  /* 0x0000006160627221 */ /* 0x001fe20000000000 */
[----:B--2---:R-:W-:-:S03]  /*53d0*/  FADD R100, R99, R100 ;  /* 0x0000006463647221 */ /* 0x004fc60000000000 */
[----:B------:R-:W-:Y:S01]  /*53e0*/  FFMA R166, R177, R166, R98 ;  /* 0x000000a6b1a67223 */ /* 0x000fe20000000062 */
[----:B------:R-:W-:Y:S01]  /*53f0*/  FFMA R165, R175, R165, R100 ;  /* 0x000000a5afa57223 */ /* 0x000fe20000000064 */
[----:B------:R-:W-:Y:S02]  /*5400*/  WARPGROUP.DEPBAR.LE gsb0, 0x0 ;  /* 0x00008000000079c5 */ /* 0x000fe40000010000 */
[----:B------:R-:W-:Y:S05]  /*5410*/  @!P2 BRA `(.L_x_1) ;  /* 0xffffffd400b8a947 */ /* 0x000fea000383ffff */
.L_x_0:
[----:B------:R-:W0:Y:S01]  /*5420*/  S2R R194, SR_TID.X ;  /* 0x0000000000c27919 */ /* 0x000e220000002100 */
[----:B------:R-:W-:Y:S01]  /*5430*/  FSETP.GT.AND P1, PT, |R165|, 8.50705917302346158658e+37, PT ;  /* 0x7e800000a500780b */ /* 0x000fe20003f24200 */
[----:B------:R-:W-:Y:S01]  /*5440*/  FMUL R4, R45, 0.25 ;  /* 0x3e8000002d047820 */ /* 0x000fe20000400000 */
[----:B------:R-:W-:Y:S01]  /*5450*/  FSETP.GT.AND P2, PT, |R166|, 8.50705917302346158658e+37, PT ;  /* 0x7e800000a600780b */ /* 0x000fe20003f44200 */
[----:B------:R-:W-:Y:S01]  /*5460*/  FMUL R19, R24, 0.25 ;  /* 0x3e80000018137820 */ /* 0x000fe20000400000 */
[----:B------:R-:W-:Y:S01]  /*5470*/  FSETP.GEU.AND P3, PT, R166, 1.175494350822287508e-38, PT ;  /* 0x00800000a600780b */ /* 0x000fe20003f6e000 */
[----:B------:R-:W-:Y:S01]  /*5480*/  BAR.SYNC.DEFER_BLOCKING 0x0 ;  /* 0x0000000000007b1d */ /* 0x000fe20000010000 */
[C---:B------:R-:W-:Y:S02]  /*5490*/  FSETP.GEU.AND P5, PT, |R165|.reuse, 1.175494350822287508e-38, PT ;  /* 0x00800000a500780b */ /* 0x040fe40003fae200 */
[----:B------:R-:W-:Y:S02]  /*54a0*/  FSEL R45, R4, R45, P2 ;  /* 0x0000002d042d7208 */ /* 0x000fe40001000000 */
[----:B------:R-:W-:Y:S01]  /*54b0*/  FSETP.GEU.AND P4, PT, R165, 1.175494350822287508e-38, PT ;  /* 0x00800000a500780b */ /* 0x000fe20003f8e000 */
[----:B------:R-:W-:Y:S01]  /*54c0*/  ULDC.64 UR4, c[0x0][0x270] ;  /* 0x00009c0000047ab9 */ /* 0x000fe20000000a00 */
[----:B------:R-:W-:Y:S01]  /*54d0*/  FSEL R119, RZ, -23, P3 ;  /* 0xc1b80000ff777808 */ /* 0x000fe20001800000 */
[----:B------:R-:W1:Y:S01]  /*54e0*/  S2R R174, SR_CTAID.X ;  /* 0x0000000000ae7919 */ /* 0x000e620000002500 */
[----:B------:R-:W-:Y:S01]  /*54f0*/  FSEL R130, RZ, -23, P4 ;  /* 0xc1b80000ff827808 */ /* 0x000fe20002000000 */
[----:B------:R-:W-:Y:S01]  /*5500*/  UIMAD UR4, UR18, UR4, URZ ;  /* 0x00000004120472a4 */ /* 0x000fe2000f8e023f */
[----:B------:R-:W-:-:S02]  /*5510*/  FSEL R157, R19, R24, P2 ;  /* 0x00000018139d7208 */ /* 0x000fc40001000000 */
[C---:B0-----:R-:W-:Y:S01]  /*5520*/  LOP3.LUT R5, R194.reuse, 0x7, RZ, 0xc0, !PT ;  /* 0x00000007c2057812 */ /* 0x041fe200078ec0ff */
[C---:B------:R-:W-:Y:S01]  /*5530*/  IMAD.SHL.U32 R0, R194.reuse, 0x8, RZ ;  /* 0x00000008c2007824 */ /* 0x040fe200078e00ff */
[C---:B------:R-:W-:Y:S01]  /*5540*/  LOP3.LUT R8, R194.reuse, 0x8, RZ, 0xc0, !PT ;  /* 0x00000008c2087812 */ /* 0x040fe200078ec0ff */
[C---:B------:R-:W-:Y:S01]  /*5550*/  IMAD.SHL.U32 R2, R194.reuse, 0x4, RZ ;  /* 0x00000004c2027824 */ /* 0x040fe200078e00ff */
[----:B------:R-:W-:Y:S01]  /*5560*/  LOP3.LUT R176, R194, 0x7f, RZ, 0xc0, !PT ;  /* 0x0000007fc2b07812 */ /* 0x000fe200078ec0ff */
[----:B------:R-:W-:Y:S01]  /*5570*/  IMAD.SHL.U32 R88, R5, 0x10, RZ ;  /* 0x0000001005587824 */ /* 0x000fe200078e00ff */
[----:B------:R-:W-:Y:S02]  /*5580*/  LOP3.LUT R0, R0, 0x780, RZ, 0xc0, !PT ;  /* 0x0000078000007812 */ /* 0x000fe400078ec0ff */
[----:B------:R-:W-:Y:S02]  /*5590*/  LEA R3, R8, UR19, 0x8 ;  /* 0x0000001308037c11 */ /* 0x000fe4000f8e40ff */
[----:B------:R-:W-:-:S02]  /*55a0*/  LOP3.LUT R2, R2, 0x1c0, RZ, 0xc0, !PT ;  /* 0x000001c002027812 */ /* 0x000fc400078ec0ff */
[----:B------:R-:W-:Y:S01]  /*55b0*/  IADD3 R88, R88, R3, R0 ;  /* 0x0000000358587210 */ /* 0x000fe20007ffe000 */
[----:B------:R-:W-:Y:S01]  /*55c0*/  FMUL R3, R86, 0.25 ;  /* 0x3e80000056037820 */ /* 0x000fe20000400000 */
[----:B------:R-:W-:Y:S01]  /*55d0*/  LEA R5, R5, UR19, 0x3 ;  /* 0x0000001305057c11 */ /* 0x000fe2000f8e18ff */
[----:B------:R-:W-:Y:S01]  /*55e0*/  FMUL R0, R87, 0.25 ;  /* 0x3e80000057007820 */ /* 0x000fe20000400000 */
[----:B-1----:R-:W-:Y:S02]  /*55f0*/  IMAD R174, R174, 0x80, R176 ;  /* 0x00000080aeae7824 */ /* 0x002fe400078e02b0 */
[----:B------:R-:W-:Y:S01]  /*5600*/  FSEL R9, R3, R86, P1 ;  /* 0x0000005603097208 */ /* 0x000fe20000800000 */
[----:B------:R-:W-:Y:S01]  /*5610*/  FMUL R3, R78, 0.25 ;  /* 0x3e8000004e037820 */ /* 0x000fe20000400000 */
[----:B------:R-:W-:Y:S02]  /*5620*/  IMAD.IADD R21, R2, 0x1, R5 ;  /* 0x0000000102157824 */ /* 0x000fe400078e0205 */
[----:B------:R-:W-:Y:S01]  /*5630*/  FMUL R2, R83, 0.25 ;  /* 0x3e80000053027820 */ /* 0x000fe20000400000 */
[----:B------:R-:W-:Y:S01]  /*5640*/  FSEL R87, R0, R87, P1 ;  /* 0x0000005700577208 */ /* 0x000fe20000800000 */
        /* <DEDUP_REMOVED lines=93> */
[----:B------:R-:W-:Y:S01]  /*5c20*/  FMUL R3, R166, 8388608 ;  /* 0x4b000000a6037820 */ /* 0x000fe20000400000 */
[----:B------:R-:W-:Y:S01]  /*5c30*/  FSEL R51, R5, R60, P2 ;  /* 0x0000003c05337208 */ /* 0x000fe20001000000 */
[----:B------:R-:W-:Y:S01]  /*5c40*/  FMUL R5, R48, 0.25 ;  /* 0x3e80000030057820 */ /* 0x000fe20000400000 */
[----:B------:R-:W-:Y:S01]  /*5c50*/  FSEL R37, R2, R37, P2 ;  /* 0x0000002502257208 */ /* 0x000fe20001000000 */
[----:B------:R-:W-:Y:S01]  /*5c60*/  FMUL R2, R29, 0.25 ;  /* 0x3e8000001d027820 */ /* 0x000fe20000400000 */
[----:B------:R-:W-:Y:S01]  /*5c70*/  FSEL R73, R0, R73, P2 ;  /* 0x0000004900497208 */ /* 0x000fe20001000000 */
[----:B------:R-:W-:Y:S01]  /*5c80*/  FMUL R0, R65, 0.25 ;  /* 0x3e80000041007820 */ /* 0x000fe20000400000 */
[----:B------:R-:W-:Y:S01]  /*5c90*/  FSEL R3, R3, R166, !P3 ;  /* 0x000000a603037208 */ /* 0x000fe20005800000 */
[----:B------:R-:W-:Y:S01]  /*5ca0*/  @!P5 FMUL R9, R9, 16777216 ;  /* 0x4b8000000909d820 */ /* 0x000fe20000400000 */
[----:B------:R-:W-:Y:S01]  /*5cb0*/  FSEL R117, R5, R48, P2 ;  /* 0x0000003005757208 */ /* 0x000fe20001000000 */
[----:B------:R-:W-:Y:S01]  /*5cc0*/  FMUL R5, R40, 0.25 ;  /* 0x3e80000028057820 */ /* 0x000fe20000400000 */
[----:B------:R-:W-:Y:S01]  /*5cd0*/  FSEL R29, R2, R29, P2 ;  /* 0x0000001d021d7208 */ /* 0x000fe20001000000 */
[----:B------:R-:W-:Y:S01]  /*5ce0*/  VIADD R4, R3, 0xc0cafb0d ;  /* 0xc0cafb0d03047836 */ /* 0x000fe20000000000 */
[----:B------:R-:W-:Y:S01]  /*5cf0*/  FSEL R39, R0, R65, P2 ;  /* 0x0000004100277208 */ /* 0x000fe20001000000 */
[----:B------:R-:W-:Y:S01]  /*5d00*/  FMUL R2, R165, 8388608 ;  /* 0x4b000000a5027820 */ /* 0x000fe20000400000 */
[----:B------:R-:W-:Y:S01]  /*5d10*/  FMUL R0, R61, 0.25 ;  /* 0x3e8000003d007820 */ /* 0x000fe20000400000 */
[----:B------:R-:W-:Y:S01]  /*5d20*/  FSEL R131, R5, R40, P2 ;  /* 0x0000002805837208 */ /* 0x000fe20001000000 */
[----:B------:R-:W-:Y:S01]  /*5d30*/  FMUL R5, R32, 0.25 ;  /* 0x3e80000020057820 */ /* 0x000fe20000400000 */
[----:B------:R-:W-:Y:S01]  /*5d40*/  LOP3.LUT R4, R4, 0xff800000, RZ, 0xc0, !PT ;  /* 0xff80000004047812 */ /* 0x000fe200078ec0ff */
[----:B------:R-:W-:Y:S01]  /*5d50*/  @!P5 FMUL R87, R87, 16777216 ;  /* 0x4b8000005757d820 */ /* 0x000fe20000400000 */
[----:B------:R-:W-:Y:S01]  /*5d60*/  FSEL R2, R2, R165, !P4 ;  /* 0x000000a502027208 */ /* 0x000fe20006000000 */
[----:B------:R-:W-:Y:S01]  /*5d70*/  @P1 FMUL R165, R165, 0.25 ;  /* 0x3e800000a5a51820 */ /* 0x000fe20000400000 */
[----:B------:R-:W-:Y:S01]  /*5d80*/  FSEL R47, R0, R61, P2 ;  /* 0x0000003d002f7208 */ /* 0x000fe20001000000 */
[----:B------:R-:W-:Y:S01]  /*5d90*/  FMUL R0, R53, 0.25 ;  /* 0x3e80000035007820 */ /* 0x000fe20000400000 */
[----:B------:R-:W-:Y:S01]  /*5da0*/  I2FP.F32.S32 R6, R4 ;  /* 0x0000000400067245 */ /* 0x000fe20000201400 */
[----:B------:R-:W-:Y:S01]  /*5db0*/  @!P5 FMUL R165, R165, 16777216 ;  /* 0x4b800000a5a5d820 */ /* 0x000fe20000400000 */
[----:B------:R-:W-:Y:S01]  /*5dc0*/  FSEL R143, R5, R32, P2 ;  /* 0x00000020058f7208 */ /* 0x000fe20001000000 */
[----:B------:R-:W-:Y:S01]  /*5dd0*/  FMUL R5, R28, 0.25 ;  /* 0x3e8000001c057820 */ /* 0x000fe20000400000 */
[----:B------:R-:W-:Y:S01]  /*5de0*/  FSEL R53, R0, R53, P2 ;  /* 0x0000003500357208 */ /* 0x000fe20001000000 */
[----:B------:R-:W-:Y:S01]  /*5df0*/  FMUL R0, R41, 0.25 ;  /* 0x3e80000029007820 */ /* 0x000fe20000400000 */
[----:B------:R-:W-:Y:S01]  /*5e00*/  FFMA.FTZ R119, R6, 1.1920928955078125e-07, R119 ;  /* 0x3400000006777823 */ /* 0x000fe20000010077 */
[----:B------:R-:W-:Y:S01]  /*5e10*/  FSETP.GEU.AND P3, PT, |R166|, 1.175494350822287508e-38, PT ;  /* 0x00800000a600780b */ /* 0x000fe20003f6e200 */
[----:B------:R-:W0:Y:S01]  /*5e20*/  MUFU.RCP R6, R165 ;  /* 0x000000a500067308 */ /* 0x000e220000001000 */
[----:B------:R-:W-:Y:S01]  /*5e30*/  FSEL R149, R5, R28, P2 ;  /* 0x0000001c05957208 */ /* 0x000fe20001000000 */
[----:B------:R-:W-:Y:S01]  /*5e40*/  VIADD R5, R2, 0xc0cafb0d ;  /* 0xc0cafb0d02057836 */ /* 0x000fe20000000000 */
[----:B------:R-:W-:Y:S01]  /*5e50*/  FSEL R41, R0, R41, P2 ;  /* 0x0000002900297208 */ /* 0x000fe20001000000 */
[----:B------:R-:W-:Y:S01]  /*5e60*/  FMUL R0, R33, 0.25 ;  /* 0x3e80000021007820 */ /* 0x000fe20000400000 */
[----:B------:R-:W-:Y:S01]  /*5e70*/  @P2 FMUL R166, R166, 0.25 ;  /* 0x3e800000a6a62820 */ /* 0x000fe20000400000 */
[----:B------:R-:W-:Y:S01]  /*5e80*/  @!P5 FMUL R83, R83, 16777216 ;  /* 0x4b8000005353d820 */ /* 0x000fe20000400000 */
[----:B------:R-:W-:Y:S01]  /*5e90*/  LOP3.LUT R5, R5, 0xff800000, RZ, 0xc0, !PT ;  /* 0xff80000005057812 */ /* 0x000fe200078ec0ff */
[----:B------:R-:W-:Y:S01]  /*5ea0*/  @!P5 FMUL R13, R13, 16777216 ;  /* 0x4b8000000d0dd820 */ /* 0x000fe20000400000 */
[----:B------:R-:W-:Y:S01]  /*5eb0*/  FSEL R33, R0, R33, P2 ;  /* 0x0000002100217208 */ /* 0x000fe20001000000 */
[----:B------:R-:W-:Y:S01]  /*5ec0*/  FMUL R0, R25, 0.25 ;  /* 0x3e80000019007820 */ /* 0x000fe20000400000 */
[----:B------:R-:W-:Y:S01]  /*5ed0*/  I2FP.F32.S32 R7, R5 ;  /* 0x0000000500077245 */ /* 0x000fe20000201400 */
[----:B------:R-:W-:Y:S01]  /*5ee0*/  @!P5 FMUL R79, R79, 16777216 ;  /* 0x4b8000004f4fd820 */ /* 0x000fe20000400000 */
        /* <DEDUP_REMOVED lines=28> */
[----:B------:R-:W-:Y:S01]  /*60b0*/  FSEL R155, R0, R25, P2 ;  /* 0x00000019009b7208 */ /* 0x000fe20001000000 */
[----:B------:R-:W-:Y:S01]  /*60c0*/  FFMA.FTZ R130, R7, 1.1920928955078125e-07, R130 ;  /* 0x3400000007827823 */ /* 0x000fe20000010082 */
[----:B------:R-:W-:Y:S01]  /*60d0*/  LEA.HI R0, R8, R21, RZ, 0x1f ;  /* 0x0000001508007211 */ /* 0x000fe200078ff8ff */
[C---:B0-----:R-:W-:Y:S01]  /*60e0*/  FMUL R10, R6.reuse, R9 ;  /* 0x00000009060a7220 */ /* 0x041fe20000400000 */
[C---:B------:R-:W-:Y:S01]  /*60f0*/  FMUL R19, R6.reuse, R87 ;  /* 0x0000005706137220 */ /* 0x040fe20000400000 */
        /* <DEDUP_REMOVED lines=29> */
[----:B------:R-:W-:Y:S01]  /*62d0*/  FMUL R68, R6, R153 ;  /* 0x0000009906447220 */ /* 0x000fe20000400000 */
[----:B------:R-:W-:Y:S01]  /*62e0*/  @!P3 FMUL R15, R15, 16777216 ;  /* 0x4b8000000f0fb820 */ /* 0x000fe20000400000 */
[----:B------:R-:W0:Y:S01]  /*62f0*/  MUFU.RCP R6, R166 ;  /* 0x000000a600067308 */ /* 0x000e220000001000 */
        /* <DEDUP_REMOVED lines=31> */
[C---:B0-----:R-:W-:Y:S01]  /*64f0*/  FMUL R20, R6.reuse, R15 ;  /* 0x0000000f06147220 */ /* 0x041fe20000400000 */
[C---:B------:R-:W-:Y:S01]  /*6500*/  FMUL R24, R6.reuse, R23 ;  /* 0x0000001706187220 */ /* 0x040fe20000400000 */
[----:B------:R-:W0:Y:S01]  /*6510*/  LDC R58, c[0x0][0x278] ;  /* 0x00009e00ff3a7b82 */ /* 0x000e220000000800 */
        /* <DEDUP_REMOVED lines=30> */
[----:B------:R-:W-:Y:S01]  /*6700*/  F2FP.SATFINITE.E4M3.F32.PACK_AB_MERGE_C R70, R155, R70, RZ ;  /* 0x000000469b46723e */ /* 0x000fe200048070ff */
[----:B------:R-:W-:Y:S01]  /*6710*/  IMAD.IADD R4, R3, 0x1, -R4 ;  /* 0x0000000103047824 */ /* 0x000fe200078e0a04 */
[----:B------:R-:W-:Y:S01]  /*6720*/  F2FP.SATFINITE.E4M3.F32.PACK_AB_MERGE_C R25, R25, R26, RZ ;  /* 0x0000001a1919723e */ /* 0x000fe200048070ff */
[----:B------:R-:W-:Y:S01]  /*6730*/  IMAD.SHL.U32 R131, R194, 0x10, RZ ;  /* 0x00000010c2837824 */ /* 0x000fe200078e00ff */
[----:B------:R-:W-:Y:S01]  /*6740*/  F2FP.SATFINITE.E4M3.F32.PACK_AB_MERGE_C R29, R29, R66, RZ ;  /* 0x000000421d1d723e */ /* 0x000fe200048070ff */
[----:B------:R-:W-:Y:S01]  /*6750*/  FADD R4, R4, -1 ;  /* 0xbf80000004047421 */ /* 0x000fe20000000000 */
[----:B------:R-:W-:-:S02]  /*6760*/  F2FP.SATFINITE.E4M3.F32.PACK_AB_MERGE_C R33, R33, R6, RZ ;  /* 0x000000062121723e */ /* 0x000fc400048070ff */
[----:B------:R-:W-:Y:S02]  /*6770*/  LOP3.LUT R70, R70, 0xffff, RZ, 0xc0, !PT ;  /* 0x0000ffff46467812 */ /* 0x000fe400078ec0ff */
[----:B------:R-:W-:Y:S02]  /*6780*/  LOP3.LUT R31, R29, 0xffff, RZ, 0xc0, !PT ;  /* 0x0000ffff1d1f7812 */ /* 0x000fe400078ec0ff */
[----:B------:R-:W-:Y:S02]  /*6790*/  LOP3.LUT R26, R33, 0xffff, RZ, 0xc0, !PT ;  /* 0x0000ffff211a7812 */ /* 0x000fe400078ec0ff */
[----:B------:R-:W-:Y:S02]  /*67a0*/  F2FP.SATFINITE.E4M3.F32.PACK_AB_MERGE_C R54, R127, R54, RZ ;  /* 0x000000367f36723e */ /* 0x000fe400048070ff */
[----:B------:R-:W-:Y:S02]  /*67b0*/  F2FP.SATFINITE.E4M3.F32.PACK_AB_MERGE_C R50, R121, R50, RZ ;  /* 0x000000327932723e */ /* 0x000fe400048070ff */
[----:B------:R-:W-:-:S02]  /*67c0*/  F2FP.SATFINITE.E4M3.F32.PACK_AB_MERGE_C R46, R113, R46, RZ ;  /* 0x0000002e712e723e */ /* 0x000fc400048070ff */
[----:B------:R-:W-:Y:S02]  /*67d0*/  F2FP.SATFINITE.E4M3.F32.PACK_AB_MERGE_C R18, R18, R11, RZ ;  /* 0x0000000b1212723e */ /* 0x000fe400048070ff */
[----:B------:R-:W-:Y:S02]  /*67e0*/  F2FP.SATFINITE.E4M3.F32.PACK_AB_MERGE_C R19, R19, R10, RZ ;  /* 0x0000000a1313723e */ /* 0x000fe400048070ff */
[----:B------:R-:W-:Y:S02]  /*67f0*/  F2FP.SATFINITE.E4M3.F32.PACK_AB_MERGE_C R17, R17, R30, RZ ;  /* 0x0000001e1111723e */ /* 0x000fe400048070ff */
[----:B------:R-:W-:Y:S02]  /*6800*/  PRMT R11, R26, 0x3340, R1 ;  /* 0x000033401a0b7816 */ /* 0x000fe40000000001 */
[----:B------:R-:W-:Y:S02]  /*6810*/  PRMT R10, R70, 0x3340, R31 ;  /* 0x00003340460a7816 */ /* 0x000fe4000000001f */
[----:B------:R-:W-:-:S02]  /*6820*/  SHF.R.U32.HI R57, RZ, 0x7, R194 ;  /* 0x00000007ff397819 */ /* 0x000fc400000116c2 */
[----:B------:R-:W-:Y:S02]  /*6830*/  LOP3.LUT R30, R54, 0xffff, RZ, 0xc0, !PT ;  /* 0x0000ffff361e7812 */ /* 0x000fe400078ec0ff */
[----:B------:R-:W-:Y:S02]  /*6840*/  LOP3.LUT R33, R50, 0xffff, RZ, 0xc0, !PT ;  /* 0x0000ffff32217812 */ /* 0x000fe400078ec0ff */
[----:B------:R-:W-:Y:S02]  /*6850*/  LOP3.LUT R72, R46, 0xffff, RZ, 0xc0, !PT ;  /* 0x0000ffff2e487812 */ /* 0x000fe400078ec0ff */
[----:B------:R-:W-:Y:S02]  /*6860*/  PRMT R37, R10, 0x5410, R11 ;  /* 0x000054100a257816 */ /* 0x000fe4000000000b */
[----:B------:R-:W-:Y:S02]  /*6870*/  SGXT.U32 R57, R57, 0x1 ;  /* 0x000000013939781a */ /* 0x000fe40000000000 */
[----:B------:R-:W-:-:S02]  /*6880*/  F2FP.SATFINITE.E4M3.F32.PACK_AB_MERGE_C R9, R9, R14, RZ ;  /* 0x0000000e0909723e */ /* 0x000fc400048070ff */
[----:B------:R-:W-:Y:S01]  /*6890*/  PRMT R11, R72, 0x3340, R1 ;  /* 0x00003340480b7816 */ /* 0x000fe20000000001 */
[----:B0-----:R-:W-:Y:S01]  /*68a0*/  IMAD R57, R57, R58, RZ ;  /* 0x0000003a39397224 */ /* 0x001fe200078e02ff */
[----:B------:R-:W-:Y:S02]  /*68b0*/  PRMT R10, R30, 0x3340, R33 ;  /* 0x000033401e0a7816 */ /* 0x000fe40000000021 */
[----:B------:R-:W-:Y:S01]  /*68c0*/  F2FP.SATFINITE.E4M3.F32.PACK_AB_MERGE_C R68, R151, R68, RZ ;  /* 0x000000449744723e */ /* 0x000fe200048070ff */
[C---:B------:R-:W-:Y:S01]  /*68d0*/  IMAD R59, R58.reuse, 0x2, R57 ;  /* 0x000000023a3b7824 */ /* 0x040fe200078e0239 */
[----:B------:R-:W-:Y:S02]  /*68e0*/  F2FP.SATFINITE.E4M3.F32.PACK_AB_MERGE_C R64, R145, R64, RZ ;  /* 0x000000409140723e */ /* 0x000fe400048070ff */
[----:B------:R-:W-:Y:S01]  /*68f0*/  F2FP.SATFINITE.E4M3.F32.PACK_AB_MERGE_C R62, R139, R62, RZ ;  /* 0x0000003e8b3e723e */ /* 0x000fe200048070ff */
[----:B------:R-:W-:Y:S01]  /*6900*/  IMAD R61, R58, 0x2, R59 ;  /* 0x000000023a3d7824 */ /* 0x000fe200078e023b */
[----:B------:R-:W-:-:S02]  /*6910*/  F2FP.SATFINITE.E4M3.F32.PACK_AB_MERGE_C R38, R47, R38, RZ ;  /* 0x000000262f26723e */ /* 0x000fc400048070ff */
[----:B------:R-:W-:Y:S01]  /*6920*/  F2FP.SATFINITE.E4M3.F32.PACK_AB_MERGE_C R15, R15, R24, RZ ;  /* 0x000000180f0f723e */ /* 0x000fe200048070ff */
[----:B------:R-:W-:Y:S01]  /*6930*/  IMAD R63, R58, 0x2, R61 ;  /* 0x000000023a3f7824 */ /* 0x000fe200078e023d */
[----:B------:R-:W-:Y:S02]  /*6940*/  PRMT R66, R10, 0x5410, R11 ;  /* 0x000054100a427816 */ /* 0x000fe4000000000b */
[----:B------:R-:W-:Y:S01]  /*6950*/  LOP3.LUT R78, R9, 0xffff, RZ, 0xc0, !PT ;  /* 0x0000ffff094e7812 */ /* 0x000fe200078ec0ff */
[C---:B------:R-:W-:Y:S01]  /*6960*/  IMAD R65, R58.reuse, 0x2, R63 ;  /* 0x000000023a417824 */ /* 0x040fe200078e023f */
[----:B------:R-:W-:Y:S02]  /*6970*/  F2FP.SATFINITE.E4M3.F32.PACK_AB_MERGE_C R23, R23, R28, RZ ;  /* 0x0000001c1717723e */ /* 0x000fe400048070ff */
[----:B------:R-:W-:Y:S01]  /*6980*/  F2FP.SATFINITE.E4M3.F32.PACK_AB_MERGE_C R24, R13, R20, RZ ;  /* 0x000000140d18723e */ /* 0x000fe200048070ff */
[----:B------:R-:W-:Y:S01]  /*6990*/  IMAD R67, R58, 0x2, R65 ;  /* 0x000000023a437824 */ /* 0x000fe200078e0241 */
[----:B------:R-:W-:-:S02]  /*69a0*/  SHF.R.U32.HI R9, RZ, 0x8, R70 ;  /* 0x00000008ff097819 */ /* 0x000fc40000011646 */
[----:B------:R-:W-:Y:S01]  /*69b0*/  SHF.R.U32.HI R10, RZ, 0x8, R31 ;  /* 0x00000008ff0a7819 */ /* 0x000fe2000001161f */
[----:B------:R-:W-:Y:S01]  /*69c0*/  IMAD R69, R58, 0x2, R67 ;  /* 0x000000023a457824 */ /* 0x000fe200078e0243 */
[----:B------:R-:W-:Y:S02]  /*69d0*/  LOP3.LUT R68, R68, 0xffff, RZ, 0xc0, !PT ;  /* 0x0000ffff44447812 */ /* 0x000fe400078ec0ff */
[----:B------:R-:W-:Y:S01]  /*69e0*/  LOP3.LUT R35, R64, 0xffff, RZ, 0xc0, !PT ;  /* 0x0000ffff40237812 */ /* 0x000fe200078ec0ff */
[----:B------:R-:W-:Y:S01]  /*69f0*/  IMAD R71, R58, 0x2, R69 ;  /* 0x000000023a477824 */ /* 0x000fe200078e0245 */
[----:B------:R-:W-:Y:S02]  /*6a00*/  LOP3.LUT R28, R62, 0xffff, RZ, 0xc0, !PT ;  /* 0x0000ffff3e1c7812 */ /* 0x000fe400078ec0ff */
[----:B------:R-:W-:Y:S01]  /*6a10*/  F2FP.SATFINITE.E4M3.F32.PACK_AB_MERGE_C R21, R21, R22, RZ ;  /* 0x000000161515723e */ /* 0x000fe200048070ff */
[----:B------:R-:W-:Y:S01]  /*6a20*/  IMAD R73, R58, 0x2, R71 ;  /* 0x000000023a497824 */ /* 0x000fe200078e0247 */
[----:B------:R-:W-:-:S02]  /*6a30*/  LOP3.LUT R43, R38, 0xffff, RZ, 0xc0, !PT ;  /* 0x0000ffff262b7812 */ /* 0x000fc400078ec0ff */
[----:B------:R-:W-:Y:S01]  /*6a40*/  LOP3.LUT R38, R23, 0xffff, RZ, 0xc0, !PT ;  /* 0x0000ffff17267812 */ /* 0x000fe200078ec0ff */
[----:B------:R-:W-:Y:S01]  /*6a50*/  IMAD R75, R58, 0x2, R73 ;  /* 0x000000023a4b7824 */ /* 0x000fe200078e0249 */
[----:B------:R-:W-:Y:S02]  /*6a60*/  LOP3.LUT R47, R15, 0xffff, RZ, 0xc0, !PT ;  /* 0x0000ffff0f2f7812 */ /* 0x000fe400078ec0ff */
[----:B------:R-:W-:Y:S01]  /*6a70*/  LOP3.LUT R76, R24, 0xffff, RZ, 0xc0, !PT ;  /* 0x0000ffff184c7812 */ /* 0x000fe200078ec0ff */
[----:B------:R-:W-:Y:S01]  /*6a80*/  IMAD R77, R58, 0x2, R75 ;  /* 0x000000023a4d7824 */ /* 0x000fe200078e024b */
[----:B------:R-:W-:Y:S02]  /*6a90*/  LOP3.LUT R10, R10, 0xffff, RZ, 0xc0, !PT ;  /* 0x0000ffff0a0a7812 */ /* 0x000fe400078ec0ff */
[----:B------:R-:W-:Y:S01]  /*6aa0*/  LOP3.LUT R9, R9, 0xffff, RZ, 0xc0, !PT ;  /* 0x0000ffff09097812 */ /* 0x000fe200078ec0ff */
[----:B------:R-:W-:Y:S01]  /*6ab0*/  IMAD R79, R58, 0x2, R77 ;  /* 0x000000023a4f7824 */ /* 0x000fe200078e024d */
[----:B------:R-:W-:-:S02]  /*6ac0*/  PRMT R14, R28, 0x3340, R1 ;  /* 0x000033401c0e7816 */ /* 0x000fc40000000001 */
[----:B------:R-:W-:Y:S01]  /*6ad0*/  PRMT R13, R68, 0x3340, R35 ;  /* 0x00003340440d7816 */ /* 0x000fe20000000023 */
[C---:B------:R-:W-:Y:S01]  /*6ae0*/  IMAD R81, R58.reuse, 0x2, R79 ;  /* 0x000000023a517824 */ /* 0x040fe200078e024f */
[----:B------:R-:W-:Y:S02]  /*6af0*/  F2FP.SATFINITE.E4M3.F32.PACK_AB_MERGE_C R41, R41, R56, RZ ;  /* 0x000000382929723e */ /* 0x000fe400048070ff */
[----:B------:R-:W-:Y:S01]  /*6b00*/  LOP3.LUT R74, R21, 0xffff, RZ, 0xc0, !PT ;  /* 0x0000ffff154a7812 */ /* 0x000fe200078ec0ff */
[----:B------:R-:W-:Y:S01]  /*6b10*/  IMAD R83, R58, 0x2, R81 ;  /* 0x000000023a537824 */ /* 0x000fe200078e0251 */
[----:B------:R-:W-:Y:S02]  /*6b20*/  PRMT R11, R76, 0x3340, R1 ;  /* 0x000033404c0b7816 */ /* 0x000fe40000000001 */
[----:B------:R-:W-:Y:S01]  /*6b30*/  PRMT R56, R38, 0x3340, R47 ;  /* 0x0000334026387816 */ /* 0x000fe2000000002f */
[----:B------:R-:W-:Y:S01]  /*6b40*/  IMAD R85, R58, 0x2, R83 ;  /* 0x000000023a557824 */ /* 0x000fe200078e0253 */
[----:B------:R-:W-:-:S02]  /*6b50*/  PRMT R21, R9, 0x3340, R10 ;  /* 0x0000334009157816 */ /* 0x000fc4000000000a */
[----:B------:R-:W-:Y:S01]  /*6b60*/  F2FP.SATFINITE.E4M3.F32.PACK_AB_MERGE_C R45, R45, R52, RZ ;  /* 0x000000342d2d723e */ /* 0x000fe200048070ff */
[C---:B------:R-:W-:Y:S01]  /*6b70*/  IMAD R87, R58.reuse, 0x2, R85 ;  /* 0x000000023a577824 */ /* 0x040fe200078e0255 */
[----:B------:R-:W-:Y:S02]  /*6b80*/  F2FP.SATFINITE.E4M3.F32.PACK_AB_MERGE_C R48, R49, R48, RZ ;  /* 0x000000303130723e */ /* 0x000fe400048070ff */
[----:B------:R-:W-:Y:S01]  /*6b90*/  PRMT R62, R13, 0x5410, R14 ;  /* 0x000054100d3e7816 */ /* 0x000fe2000000000e */
[----:B------:R-:W-:Y:S01]  /*6ba0*/  IMAD R89, R58, 0x2, R87 ;  /* 0x000000023a597824 */ /* 0x000fe200078e0257 */
[----:B------:R-:W-:Y:S02]  /*6bb0*/  SHF.R.U32.HI R10, RZ, 0x8, R35 ;  /* 0x00000008ff0a7819 */ /* 0x000fe40000011623 */
[----:B------:R-:W-:Y:S02]  /*6bc0*/  SHF.R.U32.HI R9, RZ, 0x8, R68 ;  /* 0x00000008ff097819 */ /* 0x000fe40000011644 */
[----:B------:R-:W-:-:S02]  /*6bd0*/  SHF.R.U32.HI R14, RZ, 0x8, R28 ;  /* 0x00000008ff0e7819 */ /* 0x000fc4000001161c */
[----:B------:R-:W-:Y:S02]  /*6be0*/  F2FP.SATFINITE.E4M3.F32.PACK_AB_MERGE_C R6, R107, R44, RZ ;  /* 0x0000002c6b06723e */ /* 0x000fe400048070ff */
[----:B------:R-:W-:Y:S02]  /*6bf0*/  PRMT R56, R56, 0x5410, R11 ;  /* 0x0000541038387816 */ /* 0x000fe4000000000b */
[----:B------:R-:W-:Y:S02]  /*6c00*/  LOP3.LUT R41, R41, 0xffff, RZ, 0xc0, !PT ;  /* 0x0000ffff29297812 */ /* 0x000fe400078ec0ff */
[----:B------:R-:W-:Y:S02]  /*6c10*/  LOP3.LUT R64, R48, 0xffff, RZ, 0xc0, !PT ;  /* 0x0000ffff30407812 */ /* 0x000fe400078ec0ff */
[----:B------:R-:W-:Y:S02]  /*6c20*/  LOP3.LUT R44, R45, 0xffff, RZ, 0xc0, !PT ;  /* 0x0000ffff2d2c7812 */ /* 0x000fe400078ec0ff */
[----:B------:R-:W-:-:S02]  /*6c30*/  SHF.R.U32.HI R11, RZ, 0x8, R26 ;  /* 0x00000008ff0b7819 */ /* 0x000fc4000001161a */
[----:B------:R-:W-:Y:S02]  /*6c40*/  LOP3.LUT R10, R10, 0xffff, RZ, 0xc0, !PT ;  /* 0x0000ffff0a0a7812 */ /* 0x000fe400078ec0ff */
[----:B------:R-:W-:Y:S02]  /*6c50*/  LOP3.LUT R9, R9, 0xffff, RZ, 0xc0, !PT ;  /* 0x0000ffff09097812 */ /* 0x000fe400078ec0ff */
[----:B------:R-:W-:Y:S02]  /*6c60*/  F2FP.SATFINITE.E4M3.F32.PACK_AB_MERGE_C R42, R55, R42, RZ ;  /* 0x0000002a372a723e */ /* 0x000fe400048070ff */
[----:B------:R-:W-:Y:S02]  /*6c70*/  F2FP.SATFINITE.E4M3.F32.PACK_AB_MERGE_C R34, R39, R34, RZ ;  /* 0x000000222722723e */ /* 0x000fe400048070ff */
[----:B------:R-:W-:Y:S02]  /*6c80*/  LOP3.LUT R14, R14, 0xffff, RZ, 0xc0, !PT ;  /* 0x0000ffff0e0e7812 */ /* 0x000fe400078ec0ff */
[----:B------:R-:W-:-:S02]  /*6c90*/  PRMT R27, R64, 0x3340, R1 ;  /* 0x00003340401b7816 */ /* 0x000fc40000000001 */
[----:B------:R-:W-:Y:S02]  /*6ca0*/  PRMT R20, R41, 0x3340, R44 ;  /* 0x0000334029147816 */ /* 0x000fe4000000002c */
[----:B------:R-:W-:Y:S02]  /*6cb0*/  LOP3.LUT R24, R11, 0xffff, RZ, 0xc0, !PT ;  /* 0x0000ffff0b187812 */ /* 0x000fe400078ec0ff */
[----:B------:R-:W-:Y:S02]  /*6cc0*/  PRMT R23, R9, 0x3340, R10 ;  /* 0x0000334009177816 */ /* 0x000fe4000000000a */
[----:B------:R-:W-:Y:S02]  /*6cd0*/  LOP3.LUT R42, R42, 0xffff, RZ, 0xc0, !PT ;  /* 0x0000ffff2a2a7812 */ /* 0x000fe400078ec0ff */
[----:B------:R-:W-:Y:S02]  /*6ce0*/  LOP3.LUT R34, R34, 0xffff, RZ, 0xc0, !PT ;  /* 0x0000ffff22227812 */ /* 0x000fe400078ec0ff */
[----:B------:R-:W-:-:S02]  /*6cf0*/  PRMT R28, R14, 0x3340, R1 ;  /* 0x000033400e1c7816 */ /* 0x000fc40000000001 */
[----:B------:R-:W-:Y:S02]  /*6d00*/  SHF.R.U32.HI R9, RZ, 0x8, R41 ;  /* 0x00000008ff097819 */ /* 0x000fe40000011629 */
[----:B------:R-:W-:Y:S02]  /*6d10*/  SHF.R.U32.HI R11, RZ, 0x8, R44 ;  /* 0x00000008ff0b7819 */ /* 0x000fe4000001162c */
[----:B------:R-:W-:Y:S02]  /*6d20*/  SHF.R.U32.HI R10, RZ, 0x8, R30 ;  /* 0x00000008ff0a7819 */ /* 0x000fe4000001161e */
[----:B------:R-:W-:Y:S01]  /*6d30*/  SHF.R.U32.HI R14, RZ, 0x8, R33 ;  /* 0x00000008ff0e7819 */ /* 0x000fe20000011621 */
[----:B------:R-:W-:Y:S01]  /*6d40*/  IMAD.MOV.U32 R33, RZ, RZ, 0x3dc6b27f ;  /* 0x3dc6b27fff217424 */ /* 0x000fe200078e00ff */
[----:B------:R-:W-:Y:S02]  /*6d50*/  PRMT R13, R20, 0x5410, R27 ;  /* 0x00005410140d7816 */ /* 0x000fe4000000001b */
[----:B------:R-:W-:-:S02]  /*6d60*/  PRMT R26, R24, 0x3340, R1 ;  /* 0x00003340181a7816 */ /* 0x000fc40000000001 */
[----:B------:R-:W-:Y:S02]  /*6d70*/  F2FP.SATFINITE.E4M3.F32.PACK_AB_MERGE_C R40, R101, R40, RZ ;  /* 0x000000286528723e */ /* 0x000fe400048070ff */
[----:B------:R-:W-:Y:S02]  /*6d80*/  F2FP.SATFINITE.E4M3.F32.PACK_AB_MERGE_C R36, R97, R36, RZ ;  /* 0x000000246124723e */ /* 0x000fe400048070ff */
[----:B------:R-:W-:Y:S02]  /*6d90*/  F2FP.SATFINITE.E4M3.F32.PACK_AB_MERGE_C R32, R93, R32, RZ ;  /* 0x000000205d20723e */ /* 0x000fe400048070ff */
[----:B------:R-:W-:Y:S02]  /*6da0*/  PRMT R27, R34, 0x3340, R1 ;  /* 0x00003340221b7816 */ /* 0x000fe40000000001 */
[----:B------:R-:W-:Y:S02]  /*6db0*/  PRMT R20, R42, 0x3340, R43 ;  /* 0x000033402a147816 */ /* 0x000fe4000000002b */
[----:B------:R-:W-:-:S02]  /*6dc0*/  LOP3.LUT R11, R11, 0xffff, RZ, 0xc0, !PT ;  /* 0x0000ffff0b0b7812 */ /* 0x000fc400078ec0ff */
[----:B------:R-:W-:Y:S02]  /*6dd0*/  LOP3.LUT R24, R9, 0xffff, RZ, 0xc0, !PT ;  /* 0x0000ffff09187812 */ /* 0x000fe400078ec0ff */
[----:B------:R-:W-:Y:S02]  /*6de0*/  LOP3.LUT R45, R25, 0xffff, RZ, 0xc0, !PT ;  /* 0x0000ffff192d7812 */ /* 0x000fe400078ec0ff */
[----:B------:R-:W-:Y:S02]  /*6df0*/  LOP3.LUT R14, R14, 0xffff, RZ, 0xc0, !PT ;  /* 0x0000ffff0e0e7812 */ /* 0x000fe400078ec0ff */
[----:B------:R-:W-:Y:S02]  /*6e00*/  LOP3.LUT R9, R10, 0xffff, RZ, 0xc0, !PT ;  /* 0x0000ffff0a097812 */ /* 0x000fe400078ec0ff */
[----:B------:R-:W-:Y:S02]  /*6e10*/  F2FP.SATFINITE.E4M3.F32.PACK_AB_MERGE_C R7, R7, R60, RZ ;  /* 0x0000003c0707723e */ /* 0x000fe400048070ff */
[----:B------:R-:W-:-:S02]  /*6e20*/  LOP3.LUT R39, R40, 0xffff, RZ, 0xc0, !PT ;  /* 0x0000ffff28277812 */ /* 0x000fc400078ec0ff */
[----:B------:R-:W-:Y:S02]  /*6e30*/  LOP3.LUT R32, R32, 0xffff, RZ, 0xc0, !PT ;  /* 0x0000ffff20207812 */ /* 0x000fe400078ec0ff */
[----:B------:R-:W-:Y:S02]  /*6e40*/  LOP3.LUT R36, R36, 0xffff, RZ, 0xc0, !PT ;  /* 0x0000ffff24247812 */ /* 0x000fe400078ec0ff */
[----:B------:R-:W-:Y:S02]  /*6e50*/  PRMT R20, R20, 0x5410, R27 ;  /* 0x0000541014147816 */ /* 0x000fe4000000001b */
[----:B------:R-:W-:Y:S02]  /*6e60*/  PRMT R25, R24, 0x3340, R11 ;  /* 0x0000334018197816 */ /* 0x000fe4000000000b */
[----:B------:R-:W-:Y:S02]  /*6e70*/  PRMT R15, R78, 0x3340, R1 ;  /* 0x000033404e0f7816 */ /* 0x000fe40000000001 */
[----:B------:R-:W-:-:S02]  /*6e80*/  PRMT R60, R45, 0x3340, R74 ;  /* 0x000033402d3c7816 */ /* 0x000fc4000000004a */
[----:B------:R-:W-:Y:S02]  /*6e90*/  PRMT R27, R9, 0x3340, R14 ;  /* 0x00003340091b7816 */ /* 0x000fe4000000000e */
[----:B------:R-:W-:Y:S02]  /*6ea0*/  SHF.R.U32.HI R11, RZ, 0x8, R43 ;  /* 0x00000008ff0b7819 */ /* 0x000fe4000001162b */
[----:B------:R-:W-:Y:S02]  /*6eb0*/  SHF.R.U32.HI R10, RZ, 0x8, R42 ;  /* 0x00000008ff0a7819 */ /* 0x000fe4000001162a */
[----:B------:R-:W-:Y:S02]  /*6ec0*/  SHF.R.U32.HI R14, RZ, 0x8, R34 ;  /* 0x00000008ff0e7819 */ /* 0x000fe40000011622 */
[----:B------:R-:W-:Y:S02]  /*6ed0*/  PRMT R29, R32, 0x3340, R1 ;  /* 0x00003340201d7816 */ /* 0x000fe40000000001 */
[----:B------:R-:W-:-:S02]  /*6ee0*/  PRMT R22, R39, 0x3340, R36 ;  /* 0x0000334027167816 */ /* 0x000fc40000000024 */
[----:B------:R-:W-:Y:S02]  /*6ef0*/  PRMT R60, R60, 0x5410, R15 ;  /* 0x000054103c3c7816 */ /* 0x000fe4000000000f */
[----:B------:R-:W-:Y:S02]  /*6f00*/  SHF.R.U32.HI R9, RZ, 0x8, R72 ;  /* 0x00000008ff097819 */ /* 0x000fe40000011648 */
[----:B------:R-:W-:Y:S02]  /*6f10*/  LOP3.LUT R11, R11, 0xffff, RZ, 0xc0, !PT ;  /* 0x0000ffff0b0b7812 */ /* 0x000fe400078ec0ff */
[----:B------:R-:W-:Y:S02]  /*6f20*/  LOP3.LUT R10, R10, 0xffff, RZ, 0xc0, !PT ;  /* 0x0000ffff0a0a7812 */ /* 0x000fe400078ec0ff */
[----:B------:R-:W-:Y:S02]  /*6f30*/  SHF.R.U32.HI R15, RZ, 0x8, R64 ;  /* 0x00000008ff0f7819 */ /* 0x000fe40000011640 */
[----:B------:R-:W-:-:S02]  /*6f40*/  LOP3.LUT R14, R14, 0xffff, RZ, 0xc0, !PT ;  /* 0x0000ffff0e0e7812 */ /* 0x000fc400078ec0ff */
[----:B------:R-:W-:Y:S02]  /*6f50*/  PRMT R22, R22, 0x5410, R29 ;  /* 0x0000541016167816 */ /* 0x000fe4000000001d */
[----:B------:R-:W-:Y:S02]  /*6f60*/  LOP3.LUT R24, R9, 0xffff, RZ, 0xc0, !PT ;  /* 0x0000ffff09187812 */ /* 0x000fe400078ec0ff */
[----:B------:R-:W-:Y:S02]  /*6f70*/  PRMT R29, R10, 0x3340, R11 ;  /* 0x000033400a1d7816 */ /* 0x000fe4000000000b */
[----:B------:R-:W-:Y:S02]  /*6f80*/  LOP3.LUT R30, R15, 0xffff, RZ, 0xc0, !PT ;  /* 0x0000ffff0f1e7812 */ /* 0x000fe400078ec0ff */
[----:B------:R-:W-:Y:S02]  /*6f90*/  PRMT R70, R14, 0x3340, R1 ;  /* 0x000033400e467816 */ /* 0x000fe40000000001 */
[----:B------:R-:W-:-:S02]  /*6fa0*/  SHF.R.U32.HI R11, RZ, 0x8, R32 ;  /* 0x00000008ff0b7819 */ /* 0x000fc40000011620 */
[----:B------:R-:W-:Y:S02]  /*6fb0*/  SHF.R.U32.HI R9, RZ, 0x8, R39 ;  /* 0x00000008ff097819 */ /* 0x000fe40000011627 */
[----:B------:R-:W-:Y:S02]  /*6fc0*/  SHF.R.U32.HI R10, RZ, 0x8, R36 ;  /* 0x00000008ff0a7819 */ /* 0x000fe40000011624 */
[----:B------:R-:W-:Y:S02]  /*6fd0*/  SHF.R.U32.HI R14, RZ, 0x8, R38 ;  /* 0x00000008ff0e7819 */ /* 0x000fe40000011626 */
[----:B------:R-:W-:Y:S02]  /*6fe0*/  SHF.R.U32.HI R15, RZ, 0x8, R47 ;  /* 0x00000008ff0f7819 */ /* 0x000fe4000001162f */
[----:B------:R-:W-:Y:S02]  /*6ff0*/  PRMT R68, R24, 0x3340, R1 ;  /* 0x0000334018447816 */ /* 0x000fe40000000001 */
[----:B------:R-:W-:-:S02]  /*7000*/  LOP3.LUT R24, R11, 0xffff, RZ, 0xc0, !PT ;  /* 0x0000ffff0b187812 */ /* 0x000fc400078ec0ff */
[----:B------:R-:W-:Y:S02]  /*7010*/  LOP3.LUT R10, R10, 0xffff, RZ, 0xc0, !PT ;  /* 0x0000ffff0a0a7812 */ /* 0x000fe400078ec0ff */
[----:B------:R-:W-:Y:S02]  /*7020*/  LOP3.LUT R9, R9, 0xffff, RZ, 0xc0, !PT ;  /* 0x0000ffff09097812 */ /* 0x000fe400078ec0ff */
[----:B------:R-:W-:Y:S02]  /*7030*/  LOP3.LUT R11, R15, 0xffff, RZ, 0xc0, !PT ;  /* 0x0000ffff0f0b7812 */ /* 0x000fe400078ec0ff */
[----:B------:R-:W-:Y:S02]  /*7040*/  LOP3.LUT R14, R14, 0xffff, RZ, 0xc0, !PT ;  /* 0x0000ffff0e0e7812 */ /* 0x000fe400078ec0ff */
[----:B------:R-:W-:Y:S02]  /*7050*/  PRMT R15, R9, 0x3340, R10 ;  /* 0x00003340090f7816 */ /* 0x000fe4000000000a */
[----:B------:R-:W-:-:S02]  /*7060*/  PRMT R31, R14, 0x3340, R11 ;  /* 0x000033400e1f7816 */ /* 0x000fc4000000000b */
[----:B------:R-:W-:Y:S02]  /*7070*/  SHF.R.U32.HI R9, RZ, 0x8, R45 ;  /* 0x00000008ff097819 */ /* 0x000fe4000001162d */
[----:B------:R-:W-:Y:S02]  /*7080*/  SHF.R.U32.HI R14, RZ, 0x8, R78 ;  /* 0x00000008ff0e7819 */ /* 0x000fe4000001164e */
[----:B------:R-:W-:Y:S01]  /*7090*/  LOP3.LUT R32, R9, 0xffff, RZ, 0xc0, !PT ;  /* 0x0000ffff09207812 */ /* 0x000fe200078ec0ff */
[----:B------:R-:W-:Y:S01]  /*70a0*/  IMAD.IADD R9, R2, 0x1, -R5 ;  /* 0x0000000102097824 */ /* 0x000fe200078e0a05 */
[----:B------:R-:W-:Y:S01]  /*70b0*/  LOP3.LUT R14, R14, 0xffff, RZ, 0xc0, !PT ;  /* 0x0000ffff0e0e7812 */ /* 0x000fe200078ec0ff */
[----:B------:R-:W-:Y:S01]  /*70c0*/  FFMA.FTZ R5, R4, R33, -0.16845393180847167969 ;  /* 0xbe2c7f3004057423 */ /* 0x000fe20000010021 */
[----:B------:R-:W-:Y:S02]  /*70d0*/  SHF.R.U32.HI R11, RZ, 0x8, R76 ;  /* 0x00000008ff0b7819 */ /* 0x000fe4000001164c */
[----:B------:R-:W-:Y:S01]  /*70e0*/  PRMT R76, R14, 0x3340, R1 ;  /* 0x000033400e4c7816 */ /* 0x000fe20000000001 */
[----:B------:R-:W-:Y:S01]  /*70f0*/  FADD R14, R9, -1 ;  /* 0xbf800000090e7421 */ /* 0x000fe20000000000 */
[----:B------:R-:W-:Y:S01]  /*7100*/  F2FP.SATFINITE.E4M3.F32.PACK_AB_MERGE_C R16, R16, R91, RZ ;  /* 0x0000005b1010723e */ /* 0x000fe200048070ff */
[----:B------:R-:W-:Y:S01]  /*7110*/  IMAD R91, R58, 0x2, R89 ;  /* 0x000000023a5b7824 */ /* 0x000fe200078e0259 */
[----:B------:R-:W-:Y:S01]  /*7120*/  SHF.R.U32.HI R10, RZ, 0x8, R74 ;  /* 0x00000008ff0a7819 */ /* 0x000fe2000001164a */
[----:B------:R-:W-:Y:S01]  /*7130*/  FFMA.FTZ R9, R14, R33, -0.16845393180847167969 ;  /* 0xbe2c7f300e097423 */ /* 0x000fe20000010021 */
[----:B------:R-:W-:Y:S01]  /*7140*/  PRMT R72, R24, 0x3340, R1 ;  /* 0x0000334018487816 */ /* 0x000fe20000000001 */
[----:B------:R-:W-:Y:S01]  /*7150*/  IMAD R93, R58, 0x2, R91 ;  /* 0x000000023a5d7824 */ /* 0x000fe200078e025b */
[----:B------:R-:W-:Y:S01]  /*7160*/  LOP3.LUT R24, R11, 0xffff, RZ, 0xc0, !PT ;  /* 0x0000ffff0b187812 */ /* 0x000fe200078ec0ff */
[----:B------:R-:W-:Y:S01]  /*7170*/  FFMA.FTZ R9, R14, R9, 0.1716887056827545166 ;  /* 0x3e2fcf2a0e097423 */ /* 0x000fe20000010009 */
[----:B------:R-:W-:Y:S01]  /*7180*/  LOP3.LUT R11, R10, 0xffff, RZ, 0xc0, !PT ;  /* 0x0000ffff0a0b7812 */ /* 0x000fe200078ec0ff */
[----:B------:R-:W-:-:S02]  /*7190*/  IMAD R95, R58, 0x2, R93 ;  /* 0x000000023a5f7824 */ /* 0x000fc400078e025d */
[----:B------:R-:W-:Y:S01]  /*71a0*/  FFMA.FTZ R5, R4, R5, 0.1716887056827545166 ;  /* 0x3e2fcf2a04057423 */ /* 0x000fe20000010005 */
[----:B------:R-:W-:Y:S01]  /*71b0*/  FFMA.FTZ R9, R14, R9, -0.17900948226451873779 ;  /* 0xbe374e430e097423 */ /* 0x000fe20000010009 */
[----:B------:R-:W-:Y:S01]  /*71c0*/  PRMT R11, R32, 0x3340, R11 ;  /* 0x00003340200b7816 */ /* 0x000fe2000000000b */
[----:B------:R-:W-:Y:S02]  /*71d0*/  IMAD R97, R58, 0x2, R95 ;  /* 0x000000023a617824 */ /* 0x000fe400078e025f */
[----:B------:R-:W-:Y:S01]  /*71e0*/  FFMA.FTZ R5, R4, R5, -0.17900948226451873779 ;  /* 0xbe374e4304057423 */ /* 0x000fe20000010005 */
[----:B------:R-:W-:Y:S01]  /*71f0*/  FFMA.FTZ R9, R14, R9, 0.20512372255325317383 ;  /* 0x3e520bf40e097423 */ /* 0x000fe20000010009 */
[----:B------:R-:W-:Y:S01]  /*7200*/  PRMT R10, R24, 0x3340, R1 ;  /* 0x00003340180a7816 */ /* 0x000fe20000000001 */
[----:B------:R-:W-:Y:S01]  /*7210*/  IMAD R99, R58, 0x2, R97 ;  /* 0x000000023a637824 */ /* 0x000fe200078e0261 */
[----:B------:R-:W-:Y:S01]  /*7220*/  PRMT R76, R11, 0x5410, R76 ;  /* 0x000054100b4c7816 */ /* 0x000fe2000000004c */
[----:B------:R-:W-:Y:S01]  /*7230*/  FFMA.FTZ R9, R14, R9, -0.24046532809734344482 ;  /* 0xbe763c8b0e097423 */ /* 0x000fe20000010009 */
[----:B------:R-:W-:Y:S01]  /*7240*/  F2FP.SATFINITE.E4M3.F32.PACK_AB_MERGE_C R8, R8, R137, RZ ;  /* 0x000000890808723e */ /* 0x000fe200048070ff */
[----:B------:R-:W-:-:S02]  /*7250*/  IMAD R101, R58, 0x2, R99 ;  /* 0x000000023a657824 */ /* 0x000fc400078e0263 */
[----:B------:R-:W-:Y:S01]  /*7260*/  FFMA.FTZ R5, R4, R5, 0.20512372255325317383 ;  /* 0x3e520bf404057423 */ /* 0x000fe20000010005 */
[----:B------:R-:W-:Y:S01]  /*7270*/  FFMA.FTZ R9, R14, R9, 0.28857114911079406738 ;  /* 0x3e93bf990e097423 */ /* 0x000fe20000010009 */
[----:B------:R-:W-:Y:S01]  /*7280*/  PRMT R74, R31, 0x5410, R10 ;  /* 0x000054101f4a7816 */ /* 0x000fe2000000000a */
[----:B------:R-:W-:Y:S01]  /*7290*/  IMAD R54, R58, 0x2, R101 ;  /* 0x000000023a367824 */ /* 0x000fe200078e0265 */
[----:B------:R-:W-:Y:S01]  /*72a0*/  PRMT R21, R21, 0x5410, R26 ;  /* 0x0000541015157816 */ /* 0x000fe2000000001a */
[----:B------:R-:W-:Y:S01]  /*72b0*/  FFMA.FTZ R9, R14, R9, -0.36067417263984680176 ;  /* 0xbeb8aa490e097423 */ /* 0x000fe20000010009 */
[----:B------:R-:W-:Y:S01]  /*72c0*/  PRMT R72, R15, 0x5410, R72 ;  /* 0x000054100f487816 */ /* 0x000fe20000000048 */
[----:B------:R-:W-:Y:S01]  /*72d0*/  FFMA.FTZ R5, R4, R5, -0.24046532809734344482 ;  /* 0xbe763c8b04057423 */ /* 0x000fe20000010005 */
[----:B------:R-:W-:Y:S01]  /*72e0*/  LOP3.LUT R10, R8, 0xffff, RZ, 0xc0, !PT ;  /* 0x0000ffff080a7812 */ /* 0x000fe200078ec0ff */
[----:B------:R-:W-:Y:S01]  /*72f0*/  FFMA.FTZ R11, R14, R9, 0.48089820146560668945 ;  /* 0x3ef6384a0e0b7423 */ /* 0x000fe20000010009 */
[----:B------:R-:W-:Y:S01]  /*7300*/  PRMT R64, R23, 0x5410, R28 ;  /* 0x0000541017407816 */ /* 0x000fe2000000001c */
[----:B------:R-:W-:Y:S01]  /*7310*/  IMAD R52, R58, 0x2, R54 ;  /* 0x000000023a347824 */ /* 0x000fe200078e0236 */
[----:B------:R-:W-:Y:S01]  /*7320*/  LOP3.LUT R15, R7, 0xffff, RZ, 0xc0, !PT ;  /* 0x0000ffff070f7812 */ /* 0x000fe200078ec0ff */
[----:B------:R-:W-:Y:S01]  /*7330*/  FFMA.FTZ R11, R14, R11, -0.72134751081466674805 ;  /* 0xbf38aa3b0e0b7423 */ /* 0x000fe2000001000b */
[--C-:B------:R-:W-:Y:S01]  /*7340*/  PRMT R8, R37, 0x4210, R10.reuse ;  /* 0x0000421025087816 */ /* 0x100fe2000000000a */
[----:B------:R-:W-:Y:S01]  /*7350*/  FFMA.FTZ R5, R4, R5, 0.28857114911079406738 ;  /* 0x3e93bf9904057423 */ /* 0x000fe20000010005 */
[----:B------:R-:W-:Y:S01]  /*7360*/  PRMT R9, R21, 0x5210, R10 ;  /* 0x0000521015097816 */ /* 0x000fe2000000000a */
[----:B------:R-:W-:Y:S01]  /*7370*/  FMUL R7, R14, R11 ;  /* 0x0000000b0e077220 */ /* 0x000fe20000400000 */
[--C-:B------:R-:W-:Y:S01]  /*7380*/  PRMT R10, R62, 0x4210, R15.reuse ;  /* 0x000042103e0a7816 */ /* 0x100fe2000000000f */
[----:B------:R-:W-:Y:S01]  /*7390*/  IMAD R50, R58, 0x2, R52 ;  /* 0x000000023a327824 */ /* 0x000fe200078e0234 */
[----:B------:R-:W-:Y:S01]  /*73a0*/  PRMT R11, R64, 0x5210, R15 ;  /* 0x00005210400b7816 */ /* 0x000fe2000000000f */
[----:B------:R-:W-:Y:S01]  /*73b0*/  FFMA.FTZ R5, R4, R5, -0.36067417263984680176 ;  /* 0xbeb8aa4904057423 */ /* 0x000fe20000010005 */
[----:B------:R-:W-:Y:S01]  /*73c0*/  F2FP.SATFINITE.E4M3.F32.PACK_AB_MERGE_C R12, R12, R111, RZ ;  /* 0x0000006f0c0c723e */ /* 0x000fe200048070ff */
[----:B------:R-:W-:Y:S01]  /*73d0*/  IMAD R48, R58, 0x2, R50 ;  /* 0x000000023a307824 */ /* 0x000fe200078e0232 */
[----:B------:R-:W-:Y:S01]  /*73e0*/  PRMT R30, R30, 0x3340, R1 ;  /* 0x000033401e1e7816 */ /* 0x000fe20000000001 */
[----:B------:R0:W-:Y:S01]  /*73f0*/  STSM.16.M88.4 [R88], R8 ;  /* 0x0000000858007844 */ /* 0x0001e20000000200 */
[----:B------:R-:W-:Y:S01]  /*7400*/  FFMA.FTZ R5, R4, R5, 0.48089820146560668945 ;  /* 0x3ef6384a04057423 */ /* 0x000fe20000010005 */
[----:B------:R-:W-:Y:S01]  /*7410*/  IMAD R46, R58, 0x2, R48 ;  /* 0x000000023a2e7824 */ /* 0x000fe200078e0230 */
[----:B------:R-:W-:Y:S01]  /*7420*/  LOP3.LUT R12, R12, 0xffff, RZ, 0xc0, !PT ;  /* 0x0000ffff0c0c7812 */ /* 0x000fe200078ec0ff */
[----:B------:R-:W-:Y:S01]  /*7430*/  FMUL R7, R14, R7 ;  /* 0x000000070e077220 */ /* 0x000fe20000400000 */
[----:B------:R-:W-:Y:S01]  /*7440*/  FFMA.FTZ R5, R4, R5, -0.72134751081466674805 ;  /* 0xbf38aa3b04057423 */ /* 0x000fe20000010005 */
[----:B------:R-:W-:Y:S01]  /*7450*/  IMAD R44, R58, 0x2, R46 ;  /* 0x000000023a2c7824 */ /* 0x000fe200078e022e */
[----:B------:R-:W-:Y:S01]  /*7460*/  PRMT R23, R25, 0x5410, R30 ;  /* 0x0000541019177816 */ /* 0x000fe2000000001e */
[----:B------:R-:W-:Y:S01]  /*7470*/  FFMA.FTZ R7, R14, 1.4426950216293334961, R7 ;  /* 0x3fb8aa3b0e077823 */ /* 0x000fe20000010007 */
[----:B------:R-:W-:Y:S01]  /*7480*/  FMUL R5, R4, R5 ;  /* 0x0000000504057220 */ /* 0x000fe20000400000 */
[----:B------:R-:W-:Y:S01]  /*7490*/  IMAD R42, R58, 0x2, R44 ;  /* 0x000000023a2a7824 */ /* 0x000fe200078e022c */
[----:B------:R-:W-:Y:S01]  /*74a0*/  LOP3.LUT R131, R131, 0xff0, RZ, 0xc0, !PT ;  /* 0x00000ff083837812 */ /* 0x000fe200078ec0ff */
[----:B------:R-:W-:Y:S01]  /*74b0*/  FADD R130, R130, R7 ;  /* 0x0000000782827221 */ /* 0x000fe20000000000 */
[----:B------:R-:W-:Y:S01]  /*74c0*/  FMUL R5, R4, R5 ;  /* 0x0000000504057220 */ /* 0x000fe20000400000 */
[----:B------:R-:W-:Y:S01]  /*74d0*/  IMAD R40, R58, 0x2, R42 ;  /* 0x000000023a287824 */ /* 0x000fe200078e022a */
[----:B------:R-:W-:-:S02]  /*74e0*/  LOP3.LUT R7, R6, 0xffff, RZ, 0xc0, !PT ;  /* 0x0000ffff06077812 */ /* 0x000fc400078ec0ff */
[----:B------:R-:W-:Y:S01]  /*74f0*/  FFMA.FTZ R4, R4, 1.4426950216293334961, R5 ;  /* 0x3fb8aa3b04047823 */ /* 0x000fe20000010005 */
[C---:B------:R-:W-:Y:S01]  /*7500*/  IMAD R38, R58.reuse, 0x2, R40 ;  /* 0x000000023a267824 */ /* 0x040fe200078e0228 */
[----:B------:R-:W-:Y:S02]  /*7510*/  PRMT R5, R23, 0x5210, R12 ;  /* 0x0000521017057816 */ /* 0x000fe4000000000c */
[----:B------:R-:W-:Y:S01]  /*7520*/  FADD R119, R119, R4 ;  /* 0x0000000477777221 */ /* 0x000fe20000000000 */
[----:B------:R-:W-:Y:S01]  /*7530*/  PRMT R4, R13, 0x4210, R12 ;  /* 0x000042100d047816 */ /* 0x000fe2000000000c */
[----:B------:R-:W-:Y:S01]  /*7540*/  BAR.SYNC.DEFER_BLOCKING 0x0 ;  /* 0x0000000000007b1d */ /* 0x000fe20000010000 */
[----:B------:R-:W-:Y:S01]  /*7550*/  IMAD R36, R58, 0x2, R38 ;  /* 0x000000023a247824 */ /* 0x000fe200078e0226 */
[----:B------:R-:W-:Y:S02]  /*7560*/  PRMT R68, R27, 0x5410, R68 ;  /* 0x000054101b447816 */ /* 0x000fe40000000044 */
[--C-:B------:R-:W-:Y:S01]  /*7570*/  PRMT R6, R66, 0x4210, R7.reuse ;  /* 0x0000421042067816 */ /* 0x100fe20000000007 */
[----:B------:R-:W-:Y:S01]  /*7580*/  IMAD R34, R58, 0x2, R36 ;  /* 0x000000023a227824 */ /* 0x000fe200078e0224 */
[----:B------:R-:W-:-:S02]  /*7590*/  PRMT R7, R68, 0x5210, R7 ;  /* 0x0000521044077816 */ /* 0x000fc40000000007 */
[----:B------:R-:W-:Y:S01]  /*75a0*/  ISETP.GE.U32.AND P1, PT, R3, 0x7f800000, PT ;  /* 0x7f8000000300780c */ /* 0x000fe20003f26070 */
[----:B------:R-:W-:Y:S01]  /*75b0*/  IMAD R32, R58, 0x2, R34 ;  /* 0x000000023a207824 */ /* 0x000fe200078e0222 */
[----:B------:R-:W-:Y:S02]  /*75c0*/  PRMT R70, R29, 0x5410, R70 ;  /* 0x000054101d467816 */ /* 0x000fe40000000046 */
[----:B------:R-:W-:Y:S01]  /*75d0*/  LOP3.LUT R23, R16, 0xffff, RZ, 0xc0, !PT ;  /* 0x0000ffff10177812 */ /* 0x000fe200078ec0ff */
[----:B------:R-:W-:Y:S01]  /*75e0*/  IMAD R24, R58, 0x2, R32 ;  /* 0x000000023a187824 */ /* 0x000fe200078e0220 */
[----:B------:R-:W-:Y:S02]  /*75f0*/  LOP3.LUT R17, R17, 0xffff, RZ, 0xc0, !PT ;  /* 0x0000ffff11117812 */ /* 0x000fe400078ec0ff */
[----:B------:R-:W-:Y:S01]  /*7600*/  PRMT R22, R22, 0x4210, R23 ;  /* 0x0000421016167816 */ /* 0x000fe20000000017 */
[----:B------:R-:W-:Y:S01]  /*7610*/  IMAD R26, R58, 0x2, R24 ;  /* 0x000000023a1a7824 */ /* 0x000fe200078e0218 */
[----:B------:R-:W-:-:S02]  /*7620*/  PRMT R20, R20, 0x4210, R17 ;  /* 0x0000421014147816 */ /* 0x000fc40000000011 */
[----:B------:R-:W-:Y:S01]  /*7630*/  PRMT R21, R70, 0x5210, R17 ;  /* 0x0000521046157816 */ /* 0x000fe20000000011 */
[----:B------:R-:W-:Y:S01]  /*7640*/  IMAD R28, R58, 0x2, R26 ;  /* 0x000000023a1c7824 */ /* 0x000fe200078e021a */
[----:B------:R-:W-:Y:S01]  /*7650*/  PRMT R23, R72, 0x5210, R23 ;  /* 0x0000521048177816 */ /* 0x000fe20000000017 */
[----:B0-----:R-:W-:Y:S01]  /*7660*/  @P1 IMAD.MOV.U32 R8, RZ, RZ, 0x7f800000 ;  /* 0x7f800000ff081424 */ /* 0x001fe200078e00ff */
[----:B------:R-:W0:Y:S01]  /*7670*/  LDS.128 R12, [R131+UR19] ;  /* 0x00000013830c7984 */ /* 0x000e220008000c00 */
[----:B------:R-:W-:Y:S01]  /*7680*/  IMAD R30, R58, 0x2, R28 ;  /* 0x000000023a1e7824 */ /* 0x000fe200078e021c */
[----:B------:R-:W-:Y:S01]  /*7690*/  ISETP.GE.U32.AND P3, PT, R2, 0x7f800000, PT ;  /* 0x7f8000000200780c */ /* 0x000fe20003f66070 */
[C---:B------:R-:W-:Y:S01]  /*76a0*/  @P1 FFMA.FTZ R119, R3.reuse, R8, +INF ;  /* 0x7f80000003771423 */ /* 0x040fe20000010008 */
[----:B------:R-:W-:Y:S01]  /*76b0*/  BAR.SYNC.DEFER_BLOCKING 0x0 ;  /* 0x0000000000007b1d */ /* 0x000fe20000010000 */
[----:B------:R-:W-:Y:S01]  /*76c0*/  IMAD R25, R58, 0x2, R30 ;  /* 0x000000023a197824 */ /* 0x000fe200078e021e */
[----:B------:R-:W-:-:S02]  /*76d0*/  FSETP.NEU.AND P2, PT, R3, RZ, PT ;  /* 0x000000ff0300720b */ /* 0x000fc40003f4d000 */
[----:B------:R-:W-:Y:S01]  /*76e0*/  FSETP.NEU.AND P1, PT, R2, RZ, PT ;  /* 0x000000ff0200720b */ /* 0x000fe20003f2d000 */
[----:B------:R-:W-:Y:S01]  /*76f0*/  IMAD R27, R58, 0x2, R25 ;  /* 0x000000023a1b7824 */ /* 0x000fe200078e0219 */
[----:B------:R-:W-:Y:S02]  /*7700*/  LOP3.LUT R17, R18, 0xffff, RZ, 0xc0, !PT ;  /* 0x0000ffff12117812 */ /* 0x000fe400078ec0ff */
[----:B------:R-:W-:Y:S01]  /*7710*/  LOP3.LUT R19, R19, 0xffff, RZ, 0xc0, !PT ;  /* 0x0000ffff13137812 */ /* 0x000fe200078ec0ff */
[----:B------:R-:W-:Y:S01]  /*7720*/  IMAD R29, R58, 0x2, R27 ;  /* 0x000000023a1d7824 */ /* 0x000fe200078e021b */
[----:B------:R-:W-:Y:S01]  /*7730*/  PRMT R16, R56, 0x4210, R17 ;  /* 0x0000421038107816 */ /* 0x000fe20000000011 */
[----:B------:R-:W-:Y:S01]  /*7740*/  @P3 IMAD.MOV.U32 R3, RZ, RZ, 0x7f800000 ;  /* 0x7f800000ff033424 */ /* 0x000fe200078e00ff */
[----:B------:R-:W-:Y:S01]  /*7750*/  PRMT R18, R60, 0x4210, R19 ;  /* 0x000042103c127816 */ /* 0x000fe20000000013 */
[----:B------:R-:W-:Y:S01]  /*7760*/  IMAD R31, R58, 0x2, R29 ;  /* 0x000000023a1f7824 */ /* 0x000fe200078e021d */
[----:B------:R-:W-:Y:S01]  /*7770*/  PRMT R17, R74, 0x5210, R17 ;  /* 0x000052104a117816 */ /* 0x000fe20000000011 */
[----:B------:R-:W-:Y:S01]  /*7780*/  @P3 FFMA.FTZ R130, R2, R3, +INF ;  /* 0x7f80000002823423 */ /* 0x000fe20000010003 */
[----:B------:R-:W-:Y:S01]  /*7790*/  PRMT R19, R76, 0x5210, R19 ;  /* 0x000052104c137816 */ /* 0x000fe20000000013 */
[----:B------:R-:W-:Y:S01]  /*77a0*/  IMAD R33, R58, 0x2, R31 ;  /* 0x000000023a217824 */ /* 0x000fe200078e021f */
[----:B------:R-:W1:Y:S01]  /*77b0*/  LDC.64 R2, c[0x0][0x228] ;  /* 0x00008a00ff027b82 */ /* 0x000e620000000a00 */
[----:B------:R-:W-:-:S02]  /*77c0*/  FSEL R119, R119, -INF , P2 ;  /* 0xff80000077777808 */ /* 0x000fc40001000000 */
[C---:B------:R-:W-:Y:S01]  /*77d0*/  IMAD R35, R58.reuse, 0x2, R33 ;  /* 0x000000023a237824 */ /* 0x040fe200078e0221 */
[----:B------:R-:W-:Y:S03]  /*77e0*/  STSM.16.M88.4 [R88], R4 ;  /* 0x0000000458007844 */ /* 0x000fe60000000200 */
[C---:B------:R-:W-:Y:S02]  /*77f0*/  IMAD R37, R58.reuse, 0x2, R35 ;  /* 0x000000023a257824 */ /* 0x040fe400078e0223 */
[----:B------:R-:W-:Y:S01]  /*7800*/  FFMA R118, R119, 0.69314718246459960938, R118 ;  /* 0x3f31721877767823 */ /* 0x000fe20000000076 */
[----:B------:R-:W-:Y:S01]  /*7810*/  BAR.SYNC.DEFER_BLOCKING 0x0 ;  /* 0x0000000000007b1d */ /* 0x000fe20000010000 */
[----:B------:R-:W-:-:S04]  /*7820*/  IMAD R39, R58, 0x2, R37 ;  /* 0x000000023a277824 */ /* 0x000fc800078e0225 */
[----:B------:R-:W-:Y:S01]  /*7830*/  IMAD R41, R58, 0x2, R39 ;  /* 0x000000023a297824 */ /* 0x000fe200078e0227 */
[----:B0-----:R-:W-:-:S03]  /*7840*/  PRMT R143, R13, 0x7773, RZ ;  /* 0x000077730d8f7816 */ /* 0x001fc600000000ff */
[C---:B------:R-:W-:Y:S01]  /*7850*/  IMAD R43, R58.reuse, 0x2, R41 ;  /* 0x000000023a2b7824 */ /* 0x040fe200078e0229 */
[C---:B------:R-:W-:Y:S02]  /*7860*/  PRMT R145, R13.reuse, 0x7772, RZ ;  /* 0x000077720d917816 */ /* 0x040fe400000000ff */
[C---:B------:R-:W-:Y:S01]  /*7870*/  PRMT R147, R13.reuse, 0x7771, RZ ;  /* 0x000077710d937816 */ /* 0x040fe200000000ff */
[----:B------:R-:W-:Y:S01]  /*7880*/  IMAD R45, R58, 0x2, R43 ;  /* 0x000000023a2d7824 */ /* 0x000fe200078e022b */
[----:B------:R-:W-:Y:S01]  /*7890*/  PRMT R151, R13, 0x7770, RZ ;  /* 0x000077700d977816 */ /* 0x000fe200000000ff */
[----:B------:R-:W-:Y:S01]  /*78a0*/  IMAD R13, R174, UR5, RZ ;  /* 0x00000005ae0d7c24 */ /* 0x000fe2000f8e02ff */
[----:B------:R-:W-:Y:S01]  /*78b0*/  USHF.R.S32.HI UR5, URZ, 0x1f, UR4 ;  /* 0x0000001f3f057899 */ /* 0x000fe20008011404 */
[----:B------:R-:W-:Y:S01]  /*78c0*/  IMAD R47, R58, 0x2, R45 ;  /* 0x000000023a2f7824 */ /* 0x000fe200078e022d */
[----:B------:R-:W-:Y:S02]  /*78d0*/  PRMT R141, R12, 0x7770, RZ ;  /* 0x000077700c8d7816 */ /* 0x000fe400000000ff */
[----:B-1----:R-:W-:Y:S01]  /*78e0*/  IADD3 R228, P3, P4, R13, UR4, R2 ;  /* 0x000000040de47c10 */ /* 0x002fe2000fc7e002 */
[C---:B------:R-:W-:Y:S01]  /*78f0*/  IMAD R49, R58.reuse, 0x2, R47 ;  /* 0x000000023a317824 */ /* 0x040fe200078e022f */
[----:B------:R-:W-:Y:S01]  /*7900*/  SHF.R.S32.HI R2, RZ, 0x1f, R13 ;  /* 0x0000001fff027819 */ /* 0x000fe2000001140d */
[----:B------:R-:W-:Y:S01]  /*7910*/  ULDC UR4, c[0x0][0x27c] ;  /* 0x00009f0000047ab9 */ /* 0x000fe20000000800 */
[----:B------:R-:W0:Y:S01]  /*7920*/  LDS.128 R8, [R131+UR19] ;  /* 0x0000001383087984 */ /* 0x000e220008000c00 */
[----:B------:R-:W-:Y:S01]  /*7930*/  IMAD R51, R58, 0x2, R49 ;  /* 0x000000023a337824 */ /* 0x000fe200078e0231 */
[----:B------:R-:W-:Y:S01]  /*7940*/  IADD3.X R132, R2, UR5, R3, P3, P4 ;  /* 0x0000000502847c10 */ /* 0x000fe20009fe8403 */
[----:B------:R-:W-:Y:S01]  /*7950*/  UIMAD UR4, UR18, UR4, URZ ;  /* 0x00000004120472a4 */ /* 0x000fe2000f8e023f */
[----:B------:R-:W-:Y:S01]  /*7960*/  BAR.SYNC.DEFER_BLOCKING 0x0 ;  /* 0x0000000000007b1d */ /* 0x000fe20000010000 */
[C---:B------:R-:W-:Y:S01]  /*7970*/  IMAD R53, R58.reuse, 0x2, R51 ;  /* 0x000000023a357824 */ /* 0x040fe200078e0233 */
[-C--:B------:R-:W-:Y:S01]  /*7980*/  IADD3 R56, P5, R57, R228.reuse, RZ ;  /* 0x000000e439387210 */ /* 0x080fe20007fbe0ff */
[----:B------:R-:W-:Y:S01]  /*7990*/  USHF.L.U32 UR5, UR4, 0x2, URZ ;  /* 0x0000000204057899 */ /* 0x000fe2000800063f */
[-C--:B------:R-:W-:Y:S01]  /*79a0*/  IADD3 R60, P3, R61, R228.reuse, RZ ;  /* 0x000000e43d3c7210 */ /* 0x080fe20007f7e0ff */
[----:B------:R-:W-:Y:S01]  /*79b0*/  IMAD R55, R58, 0x2, R53 ;  /* 0x000000023a377824 */ /* 0x000fe200078e0235 */
[----:B------:R-:W-:-:S02]  /*79c0*/  IADD3 R62, P4, R63, R228, RZ ;  /* 0x000000e43f3e7210 */ /* 0x000fc40007f9e0ff */
[----:B------:R-:W-:Y:S01]  /*79d0*/  LEA.HI.X.SX32 R57, R57, R132, 0x1, P5 ;  /* 0x0000008439397211 */ /* 0x000fe200028f0eff */
[C---:B------:R-:W-:Y:S01]  /*79e0*/  IMAD R113, R58.reuse, 0x2, R55 ;  /* 0x000000023a717824 */ /* 0x040fe200078e0237 */
[----:B------:R-:W-:Y:S02]  /*79f0*/  IADD3 R64, P5, R65, R228, RZ ;  /* 0x000000e441407210 */ /* 0x000fe40007fbe0ff */
[----:B------:R-:W-:Y:S01]  /*7a00*/  LEA.HI.X.SX32 R61, R61, R132, 0x1, P3 ;  /* 0x000000843d3d7211 */ /* 0x000fe200018f0eff */
[C---:B------:R-:W-:Y:S01]  /*7a10*/  IMAD R115, R58.reuse, 0x2, R113 ;  /* 0x000000023a737824 */ /* 0x040fe200078e0271 */
[----:B------:R-:W-:Y:S02]  /*7a20*/  IADD3 R68, P3, R69, R228, RZ ;  /* 0x000000e445447210 */ /* 0x000fe40007f7e0ff */
[----:B------:R-:W-:Y:S01]  /*7a30*/  LEA.HI.X.SX32 R63, R63, R132, 0x1, P4 ;  /* 0x000000843f3f7211 */ /* 0x000fe200020f0eff */
[----:B------:R-:W-:Y:S01]  /*7a40*/  IMAD R117, R58, 0x2, R115 ;  /* 0x000000023a757824 */ /* 0x000fe200078e0273 */
[----:B------:R-:W-:-:S02]  /*7a50*/  IADD3 R70, P4, R71, R228, RZ ;  /* 0x000000e447467210 */ /* 0x000fc40007f9e0ff */
[----:B------:R-:W-:Y:S01]  /*7a60*/  LEA.HI.X.SX32 R65, R65, R132, 0x1, P5 ;  /* 0x0000008441417211 */ /* 0x000fe200028f0eff */
[C---:B------:R-:W-:Y:S01]  /*7a70*/  IMAD R121, R58.reuse, 0x2, R117 ;  /* 0x000000023a797824 */ /* 0x040fe200078e0275 */
[----:B------:R-:W-:Y:S01]  /*7a80*/  IADD3 R72, P5, R73, R228, RZ ;  /* 0x000000e449487210 */ /* 0x000fe20007fbe0ff */
[----:B------:R-:W-:Y:S02]  /*7a90*/  STSM.16.M88.4 [R88], R20 ;  /* 0x0000001458007844 */ /* 0x000fe40000000200 */
[C---:B------:R-:W-:Y:S01]  /*7aa0*/  IMAD R123, R58.reuse, 0x2, R121 ;  /* 0x000000023a7b7824 */ /* 0x040fe200078e0279 */
[----:B------:R-:W-:Y:S01]  /*7ab0*/  LEA.HI.X.SX32 R69, R69, R132, 0x1, P3 ;  /* 0x0000008445457211 */ /* 0x000fe200018f0eff */
[----:B------:R-:W-:Y:S02]  /*7ac0*/  BAR.SYNC.DEFER_BLOCKING 0x0 ;  /* 0x0000000000007b1d */ /* 0x000fe40000010000 */
        /* <DEDUP_REMOVED lines=11> */
[----:B------:R-:W-:Y:S02]  /*7b80*/  IADD3 R84, P3, R85, R228, RZ ;  /* 0x000000e455547210 */ /* 0x000fe40007f7e0ff */
[----:B------:R-:W-:Y:S02]  /*7b90*/  LEA.HI.X.SX32 R59, R59, R132, 0x1, P6 ;  /* 0x000000843b3b7211 */ /* 0x000fe400030f0eff */
[----:B------:R-:W-:Y:S02]  /*7ba0*/  IADD3 R66, P6, R67, R228, RZ ;  /* 0x000000e443427210 */ /* 0x000fe40007fde0ff */
[-C--:B------:R-:W-:Y:S01]  /*7bb0*/  LEA.HI.X.SX32 R79, R79, R132.reuse, 0x1, P4 ;  /* 0x000000844f4f7211 */ /* 0x080fe200020f0eff */
[----:B------:R-:W1:Y:S01]  /*7bc0*/  LDS.128 R4, [R131+UR19] ;  /* 0x0000001383047984 */ /* 0x000e620008000c00 */
[----:B------:R-:W-:Y:S02]  /*7bd0*/  LEA.HI.X.SX32 R67, R67, R132, 0x1, P6 ;  /* 0x0000008443437211 */ /* 0x000fe400030f0eff */
[-C--:B------:R-:W-:Y:S01]  /*7be0*/  IADD3 R74, P6, R75, R228.reuse, RZ ;  /* 0x000000e44b4a7210 */ /* 0x080fe20007fde0ff */
[----:B------:R-:W-:Y:S01]  /*7bf0*/  BAR.SYNC.DEFER_BLOCKING 0x0 ;  /* 0x0000000000007b1d */ /* 0x000fe20000010000 */
[----:B------:R-:W-:-:S02]  /*7c00*/  IADD3 R86, P4, R87, R228, RZ ;  /* 0x000000e457567210 */ /* 0x000fc40007f9e0ff */
[----:B------:R-:W-:Y:S02]  /*7c10*/  LEA.HI.X.SX32 R75, R75, R132, 0x1, P6 ;  /* 0x000000844b4b7211 */ /* 0x000fe400030f0eff */
[----:B------:R-:W-:Y:S02]  /*7c20*/  IADD3 R82, P6, R83, R228, RZ ;  /* 0x000000e453527210 */ /* 0x000fe40007fde0ff */
[-C--:B------:R-:W-:Y:S02]  /*7c30*/  LEA.HI.X.SX32 R81, R81, R132.reuse, 0x1, P5 ;  /* 0x0000008451517211 */ /* 0x080fe400028f0eff */
[----:B------:R-:W-:Y:S02]  /*7c40*/  LEA.HI.X.SX32 R83, R83, R132, 0x1, P6 ;  /* 0x0000008453537211 */ /* 0x000fe400030f0eff */
[----:B------:R-:W-:Y:S02]  /*7c50*/  PRMT R161, R14, 0x7770, RZ ;  /* 0x000077700ea17816 */ /* 0x000fe400000000ff */
[----:B------:R-:W-:-:S02]  /*7c60*/  IADD3 R90, P6, R91, R228, RZ ;  /* 0x000000e45b5a7210 */ /* 0x000fc40007fde0ff */
[----:B------:R-:W-:Y:S02]  /*7c70*/  LEA.HI.X.SX32 R85, R85, R132, 0x1, P3 ;  /* 0x0000008455557211 */ /* 0x000fe400018f0eff */
[----:B------:R-:W-:Y:S02]  /*7c80*/  PRMT R171, R15, 0x7770, RZ ;  /* 0x000077700fab7816 */ /* 0x000fe400000000ff */
[----:B------:R-:W-:Y:S02]  /*7c90*/  IADD3 R92, P3, R93, R228, RZ ;  /* 0x000000e45d5c7210 */ /* 0x000fe40007f7e0ff */
[----:B------:R-:W-:Y:S02]  /*7ca0*/  LEA.HI.X.SX32 R87, R87, R132, 0x1, P4 ;  /* 0x0000008457577211 */ /* 0x000fe400020f0eff */
[----:B------:R-:W-:Y:S01]  /*7cb0*/  PRMT R137, R12, 0x7771, RZ ;  /* 0x000077710c897816 */ /* 0x000fe200000000ff */
[----:B------:R2:W-:Y:S01]  /*7cc0*/  STSM.16.M88.4 [R88], R16 ;  /* 0x0000001058007844 */ /* 0x0005e20000000200 */
[----:B------:R-:W-:-:S02]  /*7cd0*/  IADD3 R94, P4, R95, R228, RZ ;  /* 0x000000e45f5e7210 */ /* 0x000fc40007f9e0ff */
[----:B------:R-:W-:Y:S01]  /*7ce0*/  PRMT R157, R14, 0x7771, RZ ;  /* 0x000077710e9d7816 */ /* 0x000fe200000000ff */
[----:B------:R-:W-:Y:S01]  /*7cf0*/  BAR.SYNC.DEFER_BLOCKING 0x0 ;  /* 0x0000000000007b1d */ /* 0x000fe20000010000 */
[----:B------:R-:W-:Y:S02]  /*7d00*/  LEA.HI.X.SX32 R91, R91, R132, 0x1, P6 ;  /* 0x000000845b5b7211 */ /* 0x000fe400030f0eff */
[----:B------:R-:W-:Y:S02]  /*7d10*/  PRMT R167, R15, 0x7771, RZ ;  /* 0x000077710fa77816 */ /* 0x000fe400000000ff */
[----:B------:R-:W-:Y:S02]  /*7d20*/  IADD3 R98, P6, R99, R228, RZ ;  /* 0x000000e463627210 */ /* 0x000fe40007fde0ff */
[----:B------:R-:W-:Y:S02]  /*7d30*/  LEA.HI.X.SX32 R93, R93, R132, 0x1, P3 ;  /* 0x000000845d5d7211 */ /* 0x000fe400018f0eff */
[----:B------:R-:W-:-:S02]  /*7d40*/  PRMT R135, R12, 0x7772, RZ ;  /* 0x000077720c877816 */ /* 0x000fc400000000ff */
[-C--:B------:R-:W-:Y:S02]  /*7d50*/  IADD3 R100, P3, R101, R228.reuse, RZ ;  /* 0x000000e465647210 */ /* 0x080fe40007f7e0ff */
[----:B--2---:R-:W-:Y:S02]  /*7d60*/  IADD3 R88, P5, R89, R228, RZ ;  /* 0x000000e459587210 */ /* 0x004fe40007fbe0ff */
[-C--:B------:R-:W-:Y:S02]  /*7d70*/  LEA.HI.X.SX32 R95, R95, R132.reuse, 0x1, P4 ;  /* 0x000000845f5f7211 */ /* 0x080fe400020f0eff */
[----:B------:R-:W-:Y:S02]  /*7d80*/  LEA.HI.X.SX32 R89, R89, R132, 0x1, P5 ;  /* 0x0000008459597211 */ /* 0x000fe400028f0eff */
[-C--:B------:R-:W-:Y:S02]  /*7d90*/  IADD3 R96, P5, R97, R228.reuse, RZ ;  /* 0x000000e461607210 */ /* 0x080fe40007fbe0ff */
[----:B------:R-:W-:-:S02]  /*7da0*/  IADD3 R102, P4, R54, R228, RZ ;  /* 0x000000e436667210 */ /* 0x000fc40007f9e0ff */
[----:B------:R-:W-:Y:S01]  /*7db0*/  PRMT R155, R14, 0x7772, RZ ;  /* 0x000077720e9b7816 */ /* 0x000fe200000000ff */
[----:B------:R-:W-:Y:S01]  /*7dc0*/  STG.E.U8 desc[UR24][R56.64], R141 ;  /* 0x0000008d38007986 */ /* 0x000fe2000c101118 */
[----:B------:R-:W-:Y:S02]  /*7dd0*/  LEA.HI.X.SX32 R97, R97, R132, 0x1, P5 ;  /* 0x0000008461617211 */ /* 0x000fe400028f0eff */
[----:B------:R-:W-:Y:S01]  /*7de0*/  PRMT R165, R15, 0x7772, RZ ;  /* 0x000077720fa57816 */ /* 0x000fe200000000ff */
[----:B------:R-:W-:Y:S01]  /*7df0*/  STG.E.U8 desc[UR24][R58.64], R151 ;  /* 0x000000973a007986 */ /* 0x000fe2000c101118 */
[----:B------:R-:W-:Y:S02]  /*7e00*/  IADD3 R104, P5, R52, R228, RZ ;  /* 0x000000e434687210 */ /* 0x000fe40007fbe0ff */
[----:B------:R-:W-:Y:S01]  /*7e10*/  LEA.HI.X.SX32 R99, R99, R132, 0x1, P6 ;  /* 0x0000008463637211 */ /* 0x000fe200030f0eff */
[----:B------:R-:W-:Y:S01]  /*7e20*/  STG.E.U8 desc[UR24][R60.64], R161 ;  /* 0x000000a13c007986 */ /* 0x000fe2000c101118 */
[----:B------:R-:W-:-:S02]  /*7e30*/  PRMT R133, R12, 0x7773, RZ ;  /* 0x000077730c857816 */ /* 0x000fc400000000ff */
[----:B------:R-:W-:Y:S01]  /*7e40*/  IADD3 R106, P6, R50, R228, RZ ;  /* 0x000000e4326a7210 */ /* 0x000fe20007fde0ff */
[----:B------:R-:W-:Y:S01]  /*7e50*/  STG.E.U8 desc[UR24][R62.64], R171 ;  /* 0x000000ab3e007986 */ /* 0x000fe2000c101118 */
[----:B------:R-:W-:Y:S02]  /*7e60*/  LEA.HI.X.SX32 R101, R101, R132, 0x1, P3 ;  /* 0x0000008465657211 */ /* 0x000fe400018f0eff */
[----:B------:R-:W-:Y:S01]  /*7e70*/  IADD3 R108, P3, R48, R228, RZ ;  /* 0x000000e4306c7210 */ /* 0x000fe20007f7e0ff */
[----:B------:R-:W2:Y:S01]  /*7e80*/  LDS.128 R56, [R131+UR19] ;  /* 0x0000001383387984 */ /* 0x000ea20008000c00 */
[----:B------:R-:W-:Y:S02]  /*7e90*/  LEA.HI.X.SX32 R103, R54, R132, 0x1, P4 ;  /* 0x0000008436677211 */ /* 0x000fe400020f0eff */
[----:B------:R-:W-:Y:S01]  /*7ea0*/  PRMT R153, R14, 0x7773, RZ ;  /* 0x000077730e997816 */ /* 0x000fe200000000ff */
[----:B------:R-:W-:Y:S01]  /*7eb0*/  STG.E.U8 desc[UR24][R64.64], R137 ;  /* 0x0000008940007986 */ /* 0x000fe2000c101118 */
[----:B------:R-:W-:-:S02]  /*7ec0*/  IADD3 R110, P4, R46, R228, RZ ;  /* 0x000000e42e6e7210 */ /* 0x000fc40007f9e0ff */
[----:B------:R-:W-:Y:S01]  /*7ed0*/  PRMT R163, R15, 0x7773, RZ ;  /* 0x000077730fa37816 */ /* 0x000fe200000000ff */
[----:B------:R-:W-:Y:S01]  /*7ee0*/  STG.E.U8 desc[UR24][R66.64], R147 ;  /* 0x0000009342007986 */ /* 0x000fe2000c101118 */
[----:B------:R-:W-:Y:S02]  /*7ef0*/  LEA.HI.X.SX32 R105, R52, R132, 0x1, P5 ;  /* 0x0000008434697211 */ /* 0x000fe400028f0eff */
[----:B0-----:R-:W-:Y:S01]  /*7f00*/  PRMT R177, R8, 0x7770, RZ ;  /* 0x0000777008b17816 */ /* 0x001fe200000000ff */
[----:B------:R-:W-:Y:S01]  /*7f10*/  STG.E.U8 desc[UR24][R68.64], R157 ;  /* 0x0000009d44007986 */ /* 0x000fe2000c101118 */
[C---:B-1----:R-:W-:Y:S02]  /*7f20*/  PRMT R183, R4.reuse, 0x7773, RZ ;  /* 0x0000777304b77816 */ /* 0x042fe400000000ff */
[C---:B------:R-:W-:Y:S01]  /*7f30*/  PRMT R185, R4.reuse, 0x7772, RZ ;  /* 0x0000777204b97816 */ /* 0x040fe200000000ff */
[----:B------:R-:W-:Y:S01]  /*7f40*/  STG.E.U8 desc[UR24][R70.64], R167 ;  /* 0x000000a746007986 */ /* 0x000fe2000c101118 */
[----:B------:R-:W-:-:S02]  /*7f50*/  PRMT R187, R4, 0x7771, RZ ;  /* 0x0000777104bb7816 */ /* 0x000fc400000000ff */
[----:B------:R-:W-:Y:S01]  /*7f60*/  PRMT R195, R4, 0x7770, RZ ;  /* 0x0000777004c37816 */ /* 0x000fe200000000ff */
[----:B------:R-:W-:Y:S01]  /*7f70*/  STG.E.U8 desc[UR24][R72.64], R135 ;  /* 0x0000008748007986 */ /* 0x000fe2000c101118 */
[----:B------:R-:W-:Y:S02]  /*7f80*/  IADD3 R2, P5, R44, R228, RZ ;  /* 0x000000e42c027210 */ /* 0x000fe40007fbe0ff */
[----:B------:R-:W-:Y:S01]  /*7f90*/  LEA.HI.X.SX32 R107, R50, R132, 0x1, P6 ;  /* 0x00000084326b7211 */ /* 0x000fe200030f0eff */
[----:B------:R-:W-:Y:S01]  /*7fa0*/  STG.E.U8 desc[UR24][R74.64], R145 ;  /* 0x000000914a007986 */ /* 0x000fe2000c101118 */
[----:B------:R-:W-:Y:S02]  /*7fb0*/  PRMT R189, R9, 0x7770, RZ ;  /* 0x0000777009bd7816 */ /* 0x000fe400000000ff */
[C---:B------:R-:W-:Y:S01]  /*7fc0*/  PRMT R211, R6.reuse, 0x7773, RZ ;  /* 0x0000777306d37816 */ /* 0x040fe200000000ff */
[----:B------:R-:W-:Y:S01]  /*7fd0*/  STG.E.U8 desc[UR24][R76.64], R155 ;  /* 0x0000009b4c007986 */ /* 0x000fe2000c101118 */
[----:B------:R-:W-:-:S02]  /*7fe0*/  PRMT R213, R6, 0x7772, RZ ;  /* 0x0000777206d57816 */ /* 0x000fc400000000ff */
[C---:B------:R-:W-:Y:S01]  /*7ff0*/  PRMT R215, R6.reuse, 0x7771, RZ ;  /* 0x0000777106d77816 */ /* 0x040fe200000000ff */
[----:B------:R-:W-:Y:S01]  /*8000*/  STG.E.U8 desc[UR24][R78.64], R165 ;  /* 0x000000a54e007986 */ /* 0x000fe2000c101118 */
[----:B------:R-:W-:Y:S02]  /*8010*/  PRMT R219, R6, 0x7770, RZ ;  /* 0x0000777006db7816 */ /* 0x000fe400000000ff */
[----:B------:R-:W-:Y:S01]  /*8020*/  IADD3 R4, P6, R42, R228, RZ ;  /* 0x000000e42a047210 */ /* 0x000fe20007fde0ff */
[----:B------:R-:W-:Y:S01]  /*8030*/  STG.E.U8 desc[UR24][R80.64], R133 ;  /* 0x0000008550007986 */ /* 0x000fe2000c101118 */
[----:B------:R-:W-:Y:S02]  /*8040*/  LEA.HI.X.SX32 R109, R48, R132, 0x1, P3 ;  /* 0x00000084306d7211 */ /* 0x000fe400018f0eff */
[C---:B------:R-:W-:Y:S01]  /*8050*/  PRMT R139, R8.reuse, 0x7773, RZ ;  /* 0x00007773088b7816 */ /* 0x040fe200000000ff */
[----:B------:R-:W-:Y:S01]  /*8060*/  STG.E.U8 desc[UR24][R82.64], R143 ;  /* 0x0000008f52007986 */ /* 0x000fe2000c101118 */
[----:B------:R-:W-:-:S02]  /*8070*/  PRMT R173, R8, 0x7772, RZ ;  /* 0x0000777208ad7816 */ /* 0x000fc400000000ff */
[----:B------:R-:W-:Y:S01]  /*8080*/  PRMT R175, R8, 0x7771, RZ ;  /* 0x0000777108af7816 */ /* 0x000fe200000000ff */
[----:B------:R-:W-:Y:S01]  /*8090*/  STG.E.U8 desc[UR24][R84.64], R153 ;  /* 0x0000009954007986 */ /* 0x000fe2000c101118 */
[----:B------:R-:W-:Y:S02]  /*80a0*/  PRMT R203, R10, 0x7770, RZ ;  /* 0x000077700acb7816 */ /* 0x000fe400000000ff */
[----:B------:R-:W-:Y:S01]  /*80b0*/  IADD3 R6, P3, R40, R228, RZ ;  /* 0x000000e428067210 */ /* 0x000fe20007f7e0ff */
[----:B------:R-:W-:Y:S01]  /*80c0*/  STG.E.U8 desc[UR24][R86.64], R163 ;  /* 0x000000a356007986 */ /* 0x000fe2000c101118 */
[----:B------:R-:W-:Y:S02]  /*80d0*/  LEA.HI.X.SX32 R111, R46, R132, 0x1, P4 ;  /* 0x000000842e6f7211 */ /* 0x000fe400020f0eff */
[----:B------:R-:W-:Y:S01]  /*80e0*/  PRMT R217, R11, 0x7770, RZ ;  /* 0x000077700bd97816 */ /* 0x000fe200000000ff */
[----:B------:R-:W-:Y:S01]  /*80f0*/  STG.E.U8 desc[UR24][R88.64], R177 ;  /* 0x000000b158007986 */ /* 0x000fe2000c101118 */
[----:B------:R-:W-:-:S02]  /*8100*/  IADD3 R8, P4, R38, R228, RZ ;  /* 0x000000e426087210 */ /* 0x000fc40007f9e0ff */
[C---:B------:R-:W-:Y:S01]  /*8110*/  PRMT R159, R10.reuse, 0x7773, RZ ;  /* 0x000077730a9f7816 */ /* 0x040fe200000000ff */
[----:B------:R-:W-:Y:S01]  /*8120*/  STG.E.U8 desc[UR24][R90.64], R189 ;  /* 0x000000bd5a007986 */ /* 0x000fe2000c101118 */
[C---:B------:R-:W-:Y:S02]  /*8130*/  PRMT R191, R10.reuse, 0x7772, RZ ;  /* 0x000077720abf7816 */ /* 0x040fe400000000ff */
[----:B------:R-:W-:Y:S01]  /*8140*/  PRMT R193, R10, 0x7771, RZ ;  /* 0x000077710ac17816 */ /* 0x000fe200000000ff */
[----:B------:R-:W-:Y:S01]  /*8150*/  STG.E.U8 desc[UR24][R92.64], R203 ;  /* 0x000000cb5c007986 */ /* 0x000fe2000c101118 */
[C---:B------:R-:W-:Y:S02]  /*8160*/  PRMT R197, R5.reuse, 0x7773, RZ ;  /* 0x0000777305c57816 */ /* 0x040fe400000000ff */
[C---:B------:R-:W-:Y:S01]  /*8170*/  PRMT R199, R5.reuse, 0x7772, RZ ;  /* 0x0000777205c77816 */ /* 0x040fe200000000ff */
[----:B------:R-:W-:Y:S01]  /*8180*/  STG.E.U8 desc[UR24][R94.64], R217 ;  /* 0x000000d95e007986 */ /* 0x000fe2000c101118 */
[----:B------:R-:W-:-:S02]  /*8190*/  PRMT R201, R5, 0x7771, RZ ;  /* 0x0000777105c97816 */ /* 0x000fc400000000ff */
[----:B------:R-:W-:Y:S01]  /*81a0*/  PRMT R209, R5, 0x7770, RZ ;  /* 0x0000777005d17816 */ /* 0x000fe200000000ff */
[----:B------:R-:W-:Y:S01]  /*81b0*/  STG.E.U8 desc[UR24][R96.64], R175 ;  /* 0x000000af60007986 */ /* 0x000fe2000c101118 */
[----:B------:R-:W-:Y:S02]  /*81c0*/  LEA.HI.X.SX32 R3, R44, R132, 0x1, P5 ;  /* 0x000000842c037211 */ /* 0x000fe400028f0eff */
[----:B------:R-:W-:Y:S02]  /*81d0*/  PRMT R181, R9, 0x7771, RZ ;  /* 0x0000777109b57816 */ /* 0x000fe400000000ff */
[C---:B------:R-:W-:Y:S02]  /*81e0*/  PRMT R221, R7.reuse, 0x7773, RZ ;  /* 0x0000777307dd7816 */ /* 0x040fe400000000ff */
[C---:B------:R-:W-:Y:S01]  /*81f0*/  PRMT R223, R7.reuse, 0x7772, RZ ;  /* 0x0000777207df7816 */ /* 0x040fe200000000ff */
[----:B------:R-:W-:Y:S01]  /*8200*/  STG.E.U8 desc[UR24][R98.64], R181 ;  /* 0x000000b562007986 */ /* 0x000fe2000c101118 */
[----:B------:R-:W-:-:S02]  /*8210*/  PRMT R225, R7, 0x7771, RZ ;  /* 0x0000777107e17816 */ /* 0x000fc400000000ff */
[----:B------:R-:W-:Y:S01]  /*8220*/  PRMT R227, R7, 0x7770, RZ ;  /* 0x0000777007e37816 */ /* 0x000fe200000000ff */
[----:B------:R-:W-:Y:S01]  /*8230*/  STG.E.U8 desc[UR24][R100.64], R193 ;  /* 0x000000c164007986 */ /* 0x000fe2000c101118 */
[----:B------:R-:W-:Y:S02]  /*8240*/  IADD3 R10, P5, R36, R228, RZ ;  /* 0x000000e4240a7210 */ /* 0x000fe40007fbe0ff */
[----:B------:R-:W-:Y:S02]  /*8250*/  LEA.HI.X.SX32 R5, R42, R132, 0x1, P6 ;  /* 0x000000842a057211 */ /* 0x000fe400030f0eff */
[C---:B------:R-:W-:Y:S02]  /*8260*/  PRMT R149, R9.reuse, 0x7773, RZ ;  /* 0x0000777309957816 */ /* 0x040fe400000000ff */
[----:B------:R-:W-:Y:S02]  /*8270*/  PRMT R179, R9, 0x7772, RZ ;  /* 0x0000777209b37816 */ /* 0x000fe400000000ff */
[----:B------:R-:W-:-:S02]  /*8280*/  IADD3 R12, P6, R34, R228, RZ ;  /* 0x000000e4220c7210 */ /* 0x000fc40007fde0ff */
[----:B------:R-:W-:Y:S02]  /*8290*/  LEA.HI.X.SX32 R7, R40, R132, 0x1, P3 ;  /* 0x0000008428077211 */ /* 0x000fe400018f0eff */
[C---:B------:R-:W-:Y:S02]  /*82a0*/  PRMT R207, R11.reuse, 0x7771, RZ ;  /* 0x000077710bcf7816 */ /* 0x040fe400000000ff */
[----:B------:R-:W-:Y:S02]  /*82b0*/  IADD3 R14, P3, R32, R228, RZ ;  /* 0x000000e4200e7210 */ /* 0x000fe40007f7e0ff */
[----:B------:R-:W-:Y:S01]  /*82c0*/  LEA.HI.X.SX32 R9, R38, R132, 0x1, P4 ;  /* 0x0000008426097211 */ /* 0x000fe200020f0eff */
[----:B------:R-:W-:Y:S01]  /*82d0*/  STG.E.U8 desc[UR24][R102.64], R207 ;  /* 0x000000cf66007986 */ /* 0x000fe2000c101118 */
[C---:B------:R-:W-:Y:S02]  /*82e0*/  PRMT R169, R11.reuse, 0x7773, RZ ;  /* 0x000077730ba97816 */ /* 0x040fe400000000ff */
[----:B------:R-:W-:Y:S01]  /*82f0*/  PRMT R205, R11, 0x7772, RZ ;  /* 0x000077720bcd7816 */ /* 0x000fe200000000ff */
[----:B------:R-:W-:Y:S01]  /*8300*/  STG.E.U8 desc[UR24][R104.64], R173 ;  /* 0x000000ad68007986 */ /* 0x000fe2000c101118 */
[----:B------:R-:W-:-:S02]  /*8310*/  IADD3 R16, P4, R24, R228, RZ ;  /* 0x000000e418107210 */ /* 0x000fc40007f9e0ff */
[----:B------:R-:W-:Y:S01]  /*8320*/  LEA.HI.X.SX32 R11, R36, R132, 0x1, P5 ;  /* 0x00000084240b7211 */ /* 0x000fe200028f0eff */
[----:B------:R-:W-:Y:S01]  /*8330*/  STG.E.U8 desc[UR24][R106.64], R179 ;  /* 0x000000b36a007986 */ /* 0x000fe2000c101118 */
[----:B------:R-:W-:Y:S02]  /*8340*/  IADD3 R18, P5, R26, R228, RZ ;  /* 0x000000e41a127210 */ /* 0x000fe40007fbe0ff */
[----:B------:R-:W-:Y:S01]  /*8350*/  LEA.HI.X.SX32 R13, R34, R132, 0x1, P6 ;  /* 0x00000084220d7211 */ /* 0x000fe200030f0eff */
[----:B------:R-:W-:Y:S01]  /*8360*/  STG.E.U8 desc[UR24][R108.64], R191 ;  /* 0x000000bf6c007986 */ /* 0x000fe2000c101118 */
[----:B------:R-:W-:Y:S02]  /*8370*/  IADD3 R20, P6, R28, R228, RZ ;  /* 0x000000e41c147210 */ /* 0x000fe40007fde0ff */
[----:B------:R-:W-:Y:S01]  /*8380*/  LEA.HI.X.SX32 R15, R32, R132, 0x1, P3 ;  /* 0x00000084200f7211 */ /* 0x000fe200018f0eff */
[----:B------:R-:W-:Y:S01]  /*8390*/  STG.E.U8 desc[UR24][R110.64], R205 ;  /* 0x000000cd6e007986 */ /* 0x000fe2000c101118 */
[----:B------:R-:W-:-:S02]  /*83a0*/  IADD3 R22, P3, R30, R228, RZ ;  /* 0x000000e41e167210 */ /* 0x000fc40007f7e0ff */
[----:B------:R-:W-:Y:S01]  /*83b0*/  LEA.HI.X.SX32 R17, R24, R132, 0x1, P4 ;  /* 0x0000008418117211 */ /* 0x000fe200020f0eff */
[----:B------:R-:W-:Y:S01]  /*83c0*/  STG.E.U8 desc[UR24][R2.64], R139 ;  /* 0x0000008b02007986 */ /* 0x000fe2000c101118 */
[----:B------:R-:W-:Y:S02]  /*83d0*/  IADD3 R24, P4, R25, R228, RZ ;  /* 0x000000e419187210 */ /* 0x000fe40007f9e0ff */
[----:B------:R-:W-:Y:S01]  /*83e0*/  LEA.HI.X.SX32 R19, R26, R132, 0x1, P5 ;  /* 0x000000841a137211 */ /* 0x000fe200028f0eff */
[----:B------:R0:W-:Y:S01]  /*83f0*/  STG.E.U8 desc[UR24][R4.64], R149 ;  /* 0x0000009504007986 */ /* 0x0001e2000c101118 */
[----:B------:R-:W-:Y:S02]  /*8400*/  IADD3 R26, P5, R27, R228, RZ ;  /* 0x000000e41b1a7210 */ /* 0x000fe40007fbe0ff */
[----:B------:R-:W-:Y:S01]  /*8410*/  LEA.HI.X.SX32 R21, R28, R132, 0x1, P6 ;  /* 0x000000841c157211 */ /* 0x000fe200030f0eff */
[----:B------:R1:W-:Y:S01]  /*8420*/  STG.E.U8 desc[UR24][R6.64], R159 ;  /* 0x0000009f06007986 */ /* 0x0003e2000c101118 */
[----:B------:R-:W-:-:S02]  /*8430*/  IADD3 R28, P6, R29, R228, RZ ;  /* 0x000000e41d1c7210 */ /* 0x000fc40007fde0ff */
[----:B------:R-:W-:Y:S01]  /*8440*/  LEA.HI.X.SX32 R23, R30, R132, 0x1, P3 ;  /* 0x000000841e177211 */ /* 0x000fe200018f0eff */
[----:B------:R-:W-:Y:S01]  /*8450*/  STG.E.U8 desc[UR24][R8.64], R169 ;  /* 0x000000a908007986 */ /* 0x000fe2000c101118 */
[----:B------:R-:W-:Y:S02]  /*8460*/  IADD3 R30, P3, R31, R228, RZ ;  /* 0x000000e41f1e7210 */ /* 0x000fe40007f7e0ff */
[----:B------:R-:W-:Y:S01]  /*8470*/  LEA.HI.X.SX32 R25, R25, R132, 0x1, P4 ;  /* 0x0000008419197211 */ /* 0x000fe200020f0eff */
[----:B------:R-:W-:Y:S01]  /*8480*/  STG.E.U8 desc[UR24][R10.64], R195 ;  /* 0x000000c30a007986 */ /* 0x000fe2000c101118 */
[----:B------:R-:W-:Y:S01]  /*8490*/  IADD3 R32, P4, R33, R228, RZ ;  /* 0x000000e421207210 */ /* 0x000fe20007f9e0ff */
[----:B0-----:R-:W-:Y:S01]  /*84a0*/  IMAD.HI R4, R174, 0x4, RZ ;  /* 0x00000004ae047827 */ /* 0x001fe200078e02ff */
[----:B------:R-:W-:Y:S01]  /*84b0*/  LEA.HI.X.SX32 R27, R27, R132, 0x1, P5 ;  /* 0x000000841b1b7211 */ /* 0x000fe200028f0eff */
[----:B------:R-:W-:Y:S01]  /*84c0*/  STG.E.U8 desc[UR24][R12.64], R209 ;  /* 0x000000d10c007986 */ /* 0x000fe2000c101118 */
[----:B------:R-:W-:Y:S01]  /*84d0*/  IADD3 R34, P5, R35, R228, RZ ;  /* 0x000000e423227210 */ /* 0x000fe20007fbe0ff */
[----:B-1----:R-:W-:Y:S01]  /*84e0*/  IMAD.SHL.U32 R6, R194, 0x2, RZ ;  /* 0x00000002c2067824 */ /* 0x002fe200078e00ff */
[----:B------:R-:W-:Y:S01]  /*84f0*/  LEA.HI.X.SX32 R29, R29, R132, 0x1, P6 ;  /* 0x000000841d1d7211 */ /* 0x000fe200030f0eff */
        /* <DEDUP_REMOVED lines=21> */
[----:B------:R0:W-:Y:S01]  /*8650*/  STG.E.U8 desc[UR24][R28.64], R199 ;  /* 0x000000c71c007986 */ /* 0x0001e2000c101118 */
        /* <DEDUP_REMOVED lines=9> */
[----:B--2---:R-:W-:Y:S01]  /*86f0*/  PRMT R61, R56, 0x7770, RZ ;  /* 0x00007770383d7816 */ /* 0x004fe200000000ff */
[----:B0-----:R-:W0:Y:S01]  /*8700*/  LDC.64 R28, c[0x0][0x230] ;  /* 0x00008c00ff1c7b82 */ /* 0x001e220000000a00 */
[C---:B------:R-:W-:Y:S01]  /*8710*/  PRMT R9, R57.reuse, 0x7773, RZ ;  /* 0x0000777339097816 */ /* 0x040fe200000000ff */
[----:B------:R-:W-:Y:S01]  /*8720*/  STG.E.U8 desc[UR24][R36.64], R197 ;  /* 0x000000c524007986 */ /* 0x000fe2000c101118 */
[C---:B------:R-:W-:Y:S02]  /*8730*/  PRMT R3, R57.reuse, 0x7772, RZ ;  /* 0x0000777239037816 */ /* 0x040fe400000000ff */
[----:B------:R-:W-:Y:S01]  /*8740*/  PRMT R23, R57, 0x7771, RZ ;  /* 0x0000777139177816 */ /* 0x000fe200000000ff */
[----:B------:R-:W-:Y:S01]  /*8750*/  STG.E.U8 desc[UR24][R38.64], R211 ;  /* 0x000000d326007986 */ /* 0x000fe2000c101118 */
[----:B------:R-:W-:-:S02]  /*8760*/  IADD3 R112, P4, R113, R228, RZ ;  /* 0x000000e471707210 */ /* 0x000fc40007f9e0ff */
[----:B------:R-:W-:Y:S01]  /*8770*/  PRMT R57, R57, 0x7770, RZ ;  /* 0x0000777039397816 */ /* 0x000fe200000000ff */
[----:B------:R-:W-:Y:S01]  /*8780*/  STG.E.U8 desc[UR24][R40.64], R221 ;  /* 0x000000dd28007986 */ /* 0x000fe2000c101118 */
[----:B------:R-:W-:Y:S02]  /*8790*/  LEA.HI.X.SX32 R51, R51, R132, 0x1, P5 ;  /* 0x0000008433337211 */ /* 0x000fe400028f0eff */
[----:B------:R-:W-:Y:S01]  /*87a0*/  PRMT R27, R58, 0x7770, RZ ;  /* 0x000077703a1b7816 */ /* 0x000fe200000000ff */
[----:B------:R-:W-:Y:S01]  /*87b0*/  STG.E.U8 desc[UR24][R42.64], R61 ;  /* 0x0000003d2a007986 */ /* 0x000fe2000c101118 */
[C---:B------:R-:W-:Y:S02]  /*87c0*/  PRMT R5, R59.reuse, 0x7773, RZ ;  /* 0x000077733b057816 */ /* 0x040fe400000000ff */
[C---:B------:R-:W-:Y:S01]  /*87d0*/  PRMT R13, R59.reuse, 0x7772, RZ ;  /* 0x000077723b0d7816 */ /* 0x040fe200000000ff */
[----:B------:R-:W-:Y:S01]  /*87e0*/  STG.E.U8 desc[UR24][R44.64], R57 ;  /* 0x000000392c007986 */ /* 0x000fe2000c101118 */
[----:B------:R-:W-:-:S02]  /*87f0*/  PRMT R19, R59, 0x7771, RZ ;  /* 0x000077713b137816 */ /* 0x000fc400000000ff */
[----:B------:R-:W-:Y:S01]  /*8800*/  IADD3 R114, P5, R115, R228, RZ ;  /* 0x000000e473727210 */ /* 0x000fe20007fbe0ff */
[----:B------:R-:W-:Y:S01]  /*8810*/  STG.E.U8 desc[UR24][R46.64], R27 ;  /* 0x0000001b2e007986 */ /* 0x000fe2000c101118 */
[----:B------:R-:W-:Y:S02]  /*8820*/  LEA.HI.X.SX32 R53, R53, R132, 0x1, P6 ;  /* 0x0000008435357211 */ /* 0x000fe400030f0eff */
[----:B------:R-:W-:Y:S02]  /*8830*/  PRMT R59, R59, 0x7770, RZ ;  /* 0x000077703b3b7816 */ /* 0x000fe400000000ff */
[----:B------:R-:W-:Y:S02]  /*8840*/  IADD3 R116, P6, R117, R228, RZ ;  /* 0x000000e475747210 */ /* 0x000fe40007fde0ff */
[----:B------:R-:W-:Y:S01]  /*8850*/  LEA.HI.X.SX32 R55, R55, R132, 0x1, P3 ;  /* 0x0000008437377211 */ /* 0x000fe200018f0eff */
[----:B------:R-:W-:Y:S01]  /*8860*/  STG.E.U8 desc[UR24][R48.64], R59 ;  /* 0x0000003b30007986 */ /* 0x000fe2000c101118 */
[----:B------:R-:W-:-:S02]  /*8870*/  PRMT R25, R56, 0x7771, RZ ;  /* 0x0000777138197816 */ /* 0x000fc400000000ff */
[----:B------:R-:W-:Y:S02]  /*8880*/  IADD3 R120, P3, R121, R228, RZ ;  /* 0x000000e479787210 */ /* 0x000fe40007f7e0ff */
[----:B------:R-:W-:Y:S01]  /*8890*/  LEA.HI.X.SX32 R113, R113, R132, 0x1, P4 ;  /* 0x0000008471717211 */ /* 0x000fe200020f0eff */
[----:B------:R-:W-:Y:S01]  /*88a0*/  STG.E.U8 desc[UR24][R50.64], R25 ;  /* 0x0000001932007986 */ /* 0x000fe2000c101118 */
[----:B------:R-:W-:Y:S02]  /*88b0*/  IADD3 R122, P4, R123, R228, RZ ;  /* 0x000000e47b7a7210 */ /* 0x000fe40007f9e0ff */
[----:B------:R-:W-:Y:S01]  /*88c0*/  PRMT R21, R58, 0x7771, RZ ;  /* 0x000077713a157816 */ /* 0x000fe200000000ff */
[----:B------:R-:W-:Y:S01]  /*88d0*/  STG.E.U8 desc[UR24][R52.64], R23 ;  /* 0x0000001734007986 */ /* 0x000fe2000c101118 */
[----:B------:R-:W-:Y:S02]  /*88e0*/  LEA.HI.X.SX32 R115, R115, R132, 0x1, P5 ;  /* 0x0000008473737211 */ /* 0x000fe400028f0eff */
[----:B------:R-:W-:Y:S01]  /*88f0*/  IADD3 R124, P5, R125, R228, RZ ;  /* 0x000000e47d7c7210 */ /* 0x000fe20007fbe0ff */
[----:B------:R1:W-:Y:S01]  /*8900*/  STG.E.U8 desc[UR24][R54.64], R21 ;  /* 0x0000001536007986 */ /* 0x0003e2000c101118 */
[----:B------:R-:W-:-:S02]  /*8910*/  LEA.HI.X.SX32 R117, R117, R132, 0x1, P6 ;  /* 0x0000008475757211 */ /* 0x000fc400030f0eff */
[----:B------:R-:W-:Y:S01]  /*8920*/  PRMT R17, R56, 0x7772, RZ ;  /* 0x0000777238117816 */ /* 0x000fe200000000ff */
[----:B------:R-:W-:Y:S01]  /*8930*/  STG.E.U8 desc[UR24][R112.64], R19 ;  /* 0x0000001370007986 */ /* 0x000fe2000c101118 */
[----:B------:R-:W-:Y:S02]  /*8940*/  IADD3 R126, P6, R127, R228, RZ ;  /* 0x000000e47f7e7210 */ /* 0x000fe40007fde0ff */
[----:B------:R-:W-:Y:S01]  /*8950*/  LEA.HI.X.SX32 R121, R121, R132, 0x1, P3 ;  /* 0x0000008479797211 */ /* 0x000fe200018f0eff */
[----:B------:R-:W-:Y:S01]  /*8960*/  STG.E.U8 desc[UR24][R114.64], R17 ;  /* 0x0000001172007986 */ /* 0x000fe2000c101118 */
[----:B------:R-:W-:Y:S02]  /*8970*/  IADD3 R128, P3, R129, R228, RZ ;  /* 0x000000e481807210 */ /* 0x000fe40007f7e0ff */
[----:B------:R-:W-:Y:S01]  /*8980*/  LEA.HI.X.SX32 R123, R123, R132, 0x1, P4 ;  /* 0x000000847b7b7211 */ /* 0x000fe200020f0eff */
[----:B------:R2:W-:Y:S01]  /*8990*/  STG.E.U8 desc[UR24][R116.64], R3 ;  /* 0x0000000374007986 */ /* 0x0005e2000c101118 */
[----:B------:R-:W-:Y:S01]  /*89a0*/  PRMT R15, R58, 0x7772, RZ ;  /* 0x000077723a0f7816 */ /* 0x000fe200000000ff */
[----:B-1----:R-:W-:Y:S01]  /*89b0*/  IMAD.SHL.U32 R21, R174, 0x4, RZ ;  /* 0x00000004ae157824 */ /* 0x002fe200078e00ff */
[----:B------:R-:W-:-:S02]  /*89c0*/  IADD3 R228, P4, R229, R228, RZ ;  /* 0x000000e4e5e47210 */ /* 0x000fc40007f9e0ff */
[-C--:B------:R-:W-:Y:S01]  /*89d0*/  LEA.HI.X.SX32 R125, R125, R132.reuse, 0x1, P5 ;  /* 0x000000847d7d7211 */ /* 0x080fe200028f0eff */
[----:B------:R1:W-:Y:S01]  /*89e0*/  STG.E.U8 desc[UR24][R120.64], R15 ;  /* 0x0000000f78007986 */ /* 0x0003e2000c101118 */
[----:B------:R-:W-:Y:S02]  /*89f0*/  PRMT R11, R56, 0x7773, RZ ;  /* 0x00007773380b7816 */ /* 0x000fe400000000ff */
[-C--:B------:R-:W-:Y:S01]  /*8a00*/  LEA.HI.X.SX32 R127, R127, R132.reuse, 0x1, P6 ;  /* 0x000000847f7f7211 */ /* 0x080fe200030f0eff */
[----:B------:R1:W-:Y:S01]  /*8a10*/  STG.E.U8 desc[UR24][R122.64], R13 ;  /* 0x0000000d7a007986 */ /* 0x0003e2000c101118 */
[-C--:B------:R-:W-:Y:S02]  /*8a20*/  LEA.HI.X.SX32 R129, R129, R132.reuse, 0x1, P3 ;  /* 0x0000008481817211 */ /* 0x080fe400018f0eff */
[----:B------:R-:W-:Y:S01]  /*8a30*/  PRMT R7, R58, 0x7773, RZ ;  /* 0x000077733a077816 */ /* 0x000fe200000000ff */
[----:B------:R1:W-:Y:S01]  /*8a40*/  STG.E.U8 desc[UR24][R124.64], R11 ;  /* 0x0000000b7c007986 */ /* 0x0003e2000c101118 */
[----:B------:R-:W-:-:S02]  /*8a50*/  LEA.HI.X.SX32 R229, R229, R132, 0x1, P4 ;  /* 0x00000084e5e57211 */ /* 0x000fc400020f0eff */
[----:B--2---:R-:W-:Y:S01]  /*8a60*/  FSEL R3, R130, -INF , P1 ;  /* 0xff80000082037808 */ /* 0x004fe20000800000 */
[----:B------:R1:W-:Y:S01]  /*8a70*/  STG.E.U8 desc[UR24][R126.64], R9 ;  /* 0x000000097e007986 */ /* 0x0003e2000c101118 */
[----:B------:R-:W-:Y:S02]  /*8a80*/  LOP3.LUT R6, R6, 0x1f8, RZ, 0xc0, !PT ;  /* 0x000001f806067812 */ /* 0x000fe400078ec0ff */
[----:B0-----:R-:W-:Y:S01]  /*8a90*/  IADD3 R2, P1, P2, R21, UR5, R28 ;  /* 0x0000000515027c10 */ /* 0x001fe2000fa3e01c */
[----:B------:R1:W-:Y:S01]  /*8aa0*/  STG.E.U8 desc[UR24][R128.64], R7 ;  /* 0x0000000780007986 */ /* 0x0003e2000c101118 */
[----:B------:R-:W-:Y:S01]  /*8ab0*/  FFMA R119, R3, 0.69314718246459960938, R172 ;  /* 0x3f31721803777823 */ /* 0x000fe200000000ac */
[----:B------:R-:W-:Y:S02]  /*8ac0*/  UIMAD.WIDE UR4, UR4, 0x4, URZ ;  /* 0x00000004040478a5 */ /* 0x000fe4000f8e023f */
[----:B------:R1:W-:Y:S01]  /*8ad0*/  STG.E.U8 desc[UR24][R228.64], R5 ;  /* 0x00000005e4007986 */ /* 0x0003e2000c101118 */
[----:B------:R-:W-:Y:S03]  /*8ae0*/  BAR.SYNC.DEFER_BLOCKING 0x0 ;  /* 0x0000000000007b1d */ /* 0x000fe60000010000 */
[----:B------:R-:W-:-:S03]  /*8af0*/  IADD3.X R3, R4, UR5, R29, P1, P2 ;  /* 0x0000000504037c10 */ /* 0x000fc60008fe441d */
[----:B------:R1:W-:Y:S02]  /*8b00*/  STS.64 [R6+UR19], R118 ;  /* 0x0000007606007988 */ /* 0x0003e40008000a13 */
[----:B------:R-:W-:Y:S06]  /*8b10*/  BAR.SYNC.DEFER_BLOCKING 0x0 ;  /* 0x0000000000007b1d */ /* 0x000fec0000010000 */
[----:B------:R-:W-:Y:S05]  /*8b20*/  @P0 EXIT ;  /* 0x000000000000094d */ /* 0x000fea0003800000 */
[----:B-1----:R-:W0:Y:S04]  /*8b30*/  LDS R5, [R0] ;  /* 0x0000000000057984 */ /* 0x002e280000000800 */
[----:B0-----:R-:W-:Y:S01]  /*8b40*/  STG.E desc[UR24][R2.64], R5 ;  /* 0x0000000502007986 */ /* 0x001fe2000c101918 */
[----:B------:R-:W-:Y:S05]  /*8b50*/  EXIT ;  /* 0x000000000000794d */ /* 0x000fea0003800000 */
.L_x_2:
[----:B------:R-:W-:-:S00]  /*8b60*/  BRA `(.L_x_2) ;  /* 0xfffffffc00fc7947 */ /* 0x000fc0000383ffff */
[----:B------:R-:W-:-:S00]  /*8b70*/  NOP ;  /* 0x0000000000007918 */ /* 0x000fc00000000000 */
        /* <DEDUP_REMOVED lines=8> */
.L_x_3:


//--------------------- .nv.global.init           --------------------------
	.section	.nv.global.init,"aw",@progbits
.nv.global.init:
	.type		_$_str,@object
	.size		_$_str,(.L_0 - _$_str)
_$_str:
        /*0000*/ 	.byte	0x5f, 0x5f, 0x43, 0x55, 0x44, 0x41, 0x5f, 0x46, 0x54, 0x5a, 0x00
.L_0:


//--------------------- .nv.shared.attn_fwd       --------------------------
	.section	.nv.shared.attn_fwd,"aw",@nobits
	.sectionflags	@""
	.align	16
	.zero		1024


//--------------------- .nv.shared.reserved.0     --------------------------
	.section	.nv.shared.reserved.0,"aw",@nobits
	.weak		__nv_reservedSMEM_offset_0_alias
	.size		__nv_reservedSMEM_offset_0_alias, 0, 0
	.other		__nv_reservedSMEM_offset_0_alias,@"STO_CUDA_RESERVED_SHARED STV_DEFAULT"
__nv_reservedSMEM_offset_0_alias:
	.zero		0


//--------------------- .nv.constant0.attn_fwd    --------------------------
	.section	.nv.constant0.attn_fwd,"a",@progbits
	.sectionflags	@""
	.align	4
.nv.constant0.attn_fwd:
	.zero		664


//--------------------- SYMBOLS --------------------------

	.type		.nv.reservedSmem.offset0,@object
	.size		.nv.reservedSmem.offset0,0x4
